//
// Generated by NVIDIA NVVM Compiler
//
// Compiler Build ID: CL-36424714
// Cuda compilation tools, release 13.0, V13.0.88
// Based on NVVM 20.0.0
//

.version 9.0
.target sm_100
.address_size 64

	// .globl	_Z30find_passwords_optimized_multiPKhS0_iP13FoundPasswordPiPKii
.const .align 8 .u64 total_passwords = 56800235584;
.const .align 1 .b8 d_target_salt[17];
.const .align 1 .b8 d_target_hash[32];
.const .align 1 .b8 charset[63] = {97, 98, 99, 100, 101, 102, 103, 104, 105, 106, 107, 108, 109, 110, 111, 112, 113, 114, 115, 116, 117, 118, 119, 120, 121, 122, 65, 66, 67, 68, 69, 70, 71, 72, 73, 74, 75, 76, 77, 78, 79, 80, 81, 82, 83, 84, 85, 86, 87, 88, 89, 90, 48, 49, 50, 51, 52, 53, 54, 55, 56, 57};
.const .align 8 .f64 reciprocal = 0d3F90842108421084;
.const .align 4 .b8 K[256] = {152, 47, 138, 66, 145, 68, 55, 113, 207, 251, 192, 181, 165, 219, 181, 233, 91, 194, 86, 57, 241, 17, 241, 89, 164, 130, 63, 146, 213, 94, 28, 171, 152, 170, 7, 216, 1, 91, 131, 18, 190, 133, 49, 36, 195, 125, 12, 85, 116, 93, 190, 114, 254, 177, 222, 128, 167, 6, 220, 155, 116, 241, 155, 193, 193, 105, 155, 228, 134, 71, 190, 239, 198, 157, 193, 15, 204, 161, 12, 36, 111, 44, 233, 45, 170, 132, 116, 74, 220, 169, 176, 92, 218, 136, 249, 118, 82, 81, 62, 152, 109, 198, 49, 168, 200, 39, 3, 176, 199, 127, 89, 191, 243, 11, 224, 198, 71, 145, 167, 213, 81, 99, 202, 6, 103, 41, 41, 20, 133, 10, 183, 39, 56, 33, 27, 46, 252, 109, 44, 77, 19, 13, 56, 83, 84, 115, 10, 101, 187, 10, 106, 118, 46, 201, 194, 129, 133, 44, 114, 146, 161, 232, 191, 162, 75, 102, 26, 168, 112, 139, 75, 194, 163, 81, 108, 199, 25, 232, 146, 209, 36, 6, 153, 214, 133, 53, 14, 244, 112, 160, 106, 16, 22, 193, 164, 25, 8, 108, 55, 30, 76, 119, 72, 39, 181, 188, 176, 52, 179, 12, 28, 57, 74, 170, 216, 78, 79, 202, 156, 91, 243, 111, 46, 104, 238, 130, 143, 116, 111, 99, 165, 120, 20, 120, 200, 132, 8, 2, 199, 140, 250, 255, 190, 144, 235, 108, 80, 164, 247, 163, 249, 190, 242, 120, 113, 198};
// _ZZ30find_passwords_optimized_multiPKhS0_iP13FoundPasswordPiPKiiE11shared_salt has been demoted

.visible .entry _Z30find_passwords_optimized_multiPKhS0_iP13FoundPasswordPiPKii(
	.param .u64 .ptr .align 1 _Z30find_passwords_optimized_multiPKhS0_iP13FoundPasswordPiPKii_param_0,
	.param .u64 .ptr .align 1 _Z30find_passwords_optimized_multiPKhS0_iP13FoundPasswordPiPKii_param_1,
	.param .u32 _Z30find_passwords_optimized_multiPKhS0_iP13FoundPasswordPiPKii_param_2,
	.param .u64 .ptr .align 1 _Z30find_passwords_optimized_multiPKhS0_iP13FoundPasswordPiPKii_param_3,
	.param .u64 .ptr .align 1 _Z30find_passwords_optimized_multiPKhS0_iP13FoundPasswordPiPKii_param_4,
	.param .u64 .ptr .align 1 _Z30find_passwords_optimized_multiPKhS0_iP13FoundPasswordPiPKii_param_5,
	.param .u32 _Z30find_passwords_optimized_multiPKhS0_iP13FoundPasswordPiPKii_param_6
)
{
	.reg .pred 	%p<15>;
	.reg .b16 	%rs<20>;
	.reg .b32 	%r<3301>;
	.reg .b64 	%rd<73>;
	.reg .b64 	%fd<12>;
	// demoted variable
	.shared .align 1 .b8 _ZZ30find_passwords_optimized_multiPKhS0_iP13FoundPasswordPiPKiiE11shared_salt[8];
	mov.b32 	%r3291, 0;
	mov.u32 	%r10, %tid.x;
	mov.u64 	%rd19, charset;
	ld.const.f64 	%fd2, [reciprocal];
	mov.u32 	%r3292, %r3291;
	mov.u32 	%r3293, %r3291;
	mov.u32 	%r3294, %r3291;
	mov.u32 	%r3295, %r3291;
	mov.u32 	%r3296, %r3291;
	mov.u32 	%r3297, %r3291;
	mov.u32 	%r3298, %r3291;
	mov.u32 	%r3290, %r3291;
$L__BB0_1:
	setp.gt.u32 	%p1, %r10, 7;
	@%p1 bra 	$L__BB0_3;
	ld.param.u64 	%rd67, [_Z30find_passwords_optimized_multiPKhS0_iP13FoundPasswordPiPKii_param_0];
	shl.b32 	%r69, %r3290, 3;
	add.s32 	%r70, %r69, %r10;
	cvt.u64.u32 	%rd11, %r70;
	cvta.to.global.u64 	%rd12, %rd67;
	add.s64 	%rd13, %rd12, %rd11;
	ld.global.nc.u8 	%rs15, [%rd13];
	cvt.u16.u8 	%rs16, %rs15;
	mov.u32 	%r71, _ZZ30find_passwords_optimized_multiPKhS0_iP13FoundPasswordPiPKiiE11shared_salt;
	add.s32 	%r72, %r71, %r10;
	st.shared.u8 	[%r72], %rs16;
$L__BB0_3:
	mov.u32 	%r115, %ctaid.x;
	mov.u32 	%r116, %ntid.x;
	mad.lo.s32 	%r117, %r115, %r116, %r10;
	cvt.u64.u32 	%rd72, %r117;
	bar.sync 	0;
	ld.shared.u8 	%rs1, [_ZZ30find_passwords_optimized_multiPKhS0_iP13FoundPasswordPiPKiiE11shared_salt];
	ld.shared.u8 	%rs2, [_ZZ30find_passwords_optimized_multiPKhS0_iP13FoundPasswordPiPKiiE11shared_salt+1];
	ld.shared.u8 	%rs3, [_ZZ30find_passwords_optimized_multiPKhS0_iP13FoundPasswordPiPKiiE11shared_salt+2];
	ld.shared.u8 	%rs4, [_ZZ30find_passwords_optimized_multiPKhS0_iP13FoundPasswordPiPKiiE11shared_salt+3];
	ld.shared.u8 	%rs5, [_ZZ30find_passwords_optimized_multiPKhS0_iP13FoundPasswordPiPKiiE11shared_salt+4];
	ld.shared.u8 	%rs6, [_ZZ30find_passwords_optimized_multiPKhS0_iP13FoundPasswordPiPKiiE11shared_salt+5];
	ld.shared.u8 	%rs7, [_ZZ30find_passwords_optimized_multiPKhS0_iP13FoundPasswordPiPKiiE11shared_salt+6];
	ld.shared.u8 	%rs8, [_ZZ30find_passwords_optimized_multiPKhS0_iP13FoundPasswordPiPKiiE11shared_salt+7];
	mov.b32 	%r89, 0;
	mov.b32 	%r81, 17;
	// begin inline asm
	shf.r.wrap.b32 %r73, %r89, %r89, %r81;
	// end inline asm
	mov.b32 	%r84, 19;
	// begin inline asm
	shf.r.wrap.b32 %r76, %r89, %r89, %r84;
	// end inline asm
	xor.b32  	%r11, %r73, %r76;
	mov.b32 	%r95, 112;
	// begin inline asm
	shf.r.wrap.b32 %r79, %r95, %r95, %r81;
	// end inline asm
	// begin inline asm
	shf.r.wrap.b32 %r82, %r95, %r95, %r84;
	// end inline asm
	xor.b32  	%r12, %r79, %r82;
	mov.b32 	%r93, 7;
	// begin inline asm
	shf.r.wrap.b32 %r85, %r89, %r89, %r93;
	// end inline asm
	mov.b32 	%r96, 18;
	// begin inline asm
	shf.r.wrap.b32 %r88, %r89, %r89, %r96;
	// end inline asm
	xor.b32  	%r13, %r85, %r88;
	// begin inline asm
	shf.r.wrap.b32 %r91, %r95, %r95, %r93;
	// end inline asm
	// begin inline asm
	shf.r.wrap.b32 %r94, %r95, %r95, %r96;
	// end inline asm
	xor.b32  	%r118, %r91, %r94;
	xor.b32  	%r14, %r118, 14;
	mov.b32 	%r104, 1359893119;
	mov.b32 	%r99, 6;
	// begin inline asm
	shf.r.wrap.b32 %r97, %r104, %r104, %r99;
	// end inline asm
	mov.b32 	%r102, 11;
	// begin inline asm
	shf.r.wrap.b32 %r100, %r104, %r104, %r102;
	// end inline asm
	xor.b32  	%r119, %r100, %r97;
	mov.b32 	%r105, 25;
	// begin inline asm
	shf.r.wrap.b32 %r103, %r104, %r104, %r105;
	// end inline asm
	xor.b32  	%r120, %r119, %r103;
	add.s32 	%r15, %r120, -1108294083;
	mov.b32 	%r113, 1779033703;
	mov.b32 	%r108, 2;
	// begin inline asm
	shf.r.wrap.b32 %r106, %r113, %r113, %r108;
	// end inline asm
	mov.b32 	%r111, 13;
	// begin inline asm
	shf.r.wrap.b32 %r109, %r113, %r113, %r111;
	// end inline asm
	xor.b32  	%r121, %r109, %r106;
	mov.b32 	%r114, 22;
	// begin inline asm
	shf.r.wrap.b32 %r112, %r113, %r113, %r114;
	// end inline asm
	xor.b32  	%r122, %r121, %r112;
	add.s32 	%r16, %r122, 980412007;
$L__BB0_4:
	mov.u32 	%r24, %r3298;
	mov.u32 	%r23, %r3297;
	mov.u32 	%r22, %r3296;
	mov.u32 	%r21, %r3295;
	mov.u32 	%r20, %r3294;
	mov.u32 	%r19, %r3293;
	mov.u32 	%r18, %r3292;
	mov.u32 	%r17, %r3291;
	ld.param.u32 	%r3280, [_Z30find_passwords_optimized_multiPKhS0_iP13FoundPasswordPiPKii_param_6];
	ld.param.u64 	%rd71, [_Z30find_passwords_optimized_multiPKhS0_iP13FoundPasswordPiPKii_param_5];
	shr.u64 	%rd14, %rd72, 1;
	mul.hi.u64 	%rd15, %rd14, -8925843906633654007;
	shr.u64 	%rd16, %rd15, 4;
	mul.lo.s64 	%rd17, %rd16, 62;
	sub.s64 	%rd18, %rd72, %rd17;
	add.s64 	%rd20, %rd19, %rd18;
	ld.const.u8 	%rs9, [%rd20];
	cvt.rn.f64.u64 	%fd1, %rd72;
	mul.f64 	%fd3, %fd2, %fd1;
	cvt.rzi.u64.f64 	%rd21, %fd3;
	shr.u64 	%rd22, %rd21, 1;
	mul.hi.u64 	%rd23, %rd22, -8925843906633654007;
	shr.u64 	%rd24, %rd23, 4;
	mul.lo.s64 	%rd25, %rd24, 62;
	sub.s64 	%rd26, %rd21, %rd25;
	add.s64 	%rd27, %rd19, %rd26;
	ld.const.u8 	%rs10, [%rd27];
	cvt.rn.f64.u64 	%fd4, %rd21;
	mul.f64 	%fd5, %fd2, %fd4;
	cvt.rzi.u64.f64 	%rd28, %fd5;
	shr.u64 	%rd29, %rd28, 1;
	mul.hi.u64 	%rd30, %rd29, -8925843906633654007;
	shr.u64 	%rd31, %rd30, 4;
	mul.lo.s64 	%rd32, %rd31, 62;
	sub.s64 	%rd33, %rd28, %rd32;
	add.s64 	%rd34, %rd19, %rd33;
	ld.const.u8 	%rs11, [%rd34];
	cvt.rn.f64.u64 	%fd6, %rd28;
	mul.f64 	%fd7, %fd2, %fd6;
	cvt.rzi.u64.f64 	%rd35, %fd7;
	shr.u64 	%rd36, %rd35, 1;
	mul.hi.u64 	%rd37, %rd36, -8925843906633654007;
	shr.u64 	%rd38, %rd37, 4;
	mul.lo.s64 	%rd39, %rd38, 62;
	sub.s64 	%rd40, %rd35, %rd39;
	add.s64 	%rd41, %rd19, %rd40;
	ld.const.u8 	%rs12, [%rd41];
	cvt.rn.f64.u64 	%fd8, %rd35;
	mul.f64 	%fd9, %fd2, %fd8;
	cvt.rzi.u64.f64 	%rd42, %fd9;
	shr.u64 	%rd43, %rd42, 1;
	mul.hi.u64 	%rd44, %rd43, -8925843906633654007;
	shr.u64 	%rd45, %rd44, 4;
	mul.lo.s64 	%rd46, %rd45, 62;
	sub.s64 	%rd47, %rd42, %rd46;
	add.s64 	%rd48, %rd19, %rd47;
	ld.const.u8 	%rs13, [%rd48];
	cvt.rn.f64.u64 	%fd10, %rd42;
	mul.f64 	%fd11, %fd2, %fd10;
	cvt.rzi.u64.f64 	%rd49, %fd11;
	shr.u64 	%rd50, %rd49, 1;
	mul.hi.u64 	%rd51, %rd50, -8925843906633654007;
	shr.u64 	%rd52, %rd51, 4;
	mul.lo.s64 	%rd53, %rd52, 62;
	sub.s64 	%rd54, %rd49, %rd53;
	add.s64 	%rd55, %rd19, %rd54;
	ld.const.u8 	%rs14, [%rd55];
	cvt.u32.u16 	%r1749, %rs9;
	shl.b32 	%r1750, %r1749, 24;
	cvt.u32.u16 	%r1751, %rs10;
	shl.b32 	%r1752, %r1751, 16;
	and.b32  	%r1753, %r1752, 16711680;
	or.b32  	%r1754, %r1753, %r1750;
	mul.wide.u16 	%r1755, %rs11, 256;
	or.b32  	%r1756, %r1754, %r1755;
	cvt.u32.u16 	%r1757, %rs12;
	and.b32  	%r1758, %r1757, 255;
	or.b32  	%r1759, %r1756, %r1758;
	cvt.u32.u16 	%r1760, %rs13;
	shl.b32 	%r1761, %r1760, 24;
	cvt.u32.u16 	%r1762, %rs14;
	shl.b32 	%r1763, %r1762, 16;
	and.b32  	%r1764, %r1763, 16711680;
	or.b32  	%r1765, %r1764, %r1761;
	mul.wide.u16 	%r1766, %rs1, 256;
	or.b32  	%r1767, %r1765, %r1766;
	cvt.u32.u16 	%r1768, %rs2;
	and.b32  	%r1769, %r1768, 255;
	or.b32  	%r127, %r1767, %r1769;
	cvt.u32.u16 	%r1770, %rs3;
	shl.b32 	%r1771, %r1770, 24;
	cvt.u32.u16 	%r1772, %rs4;
	shl.b32 	%r1773, %r1772, 16;
	and.b32  	%r1774, %r1773, 16711680;
	or.b32  	%r1775, %r1774, %r1771;
	mul.wide.u16 	%r1776, %rs5, 256;
	or.b32  	%r1777, %r1775, %r1776;
	cvt.u32.u16 	%r1778, %rs6;
	and.b32  	%r1779, %r1778, 255;
	or.b32  	%r133, %r1777, %r1779;
	cvt.u32.u16 	%r1780, %rs7;
	shl.b32 	%r1781, %r1780, 24;
	cvt.u32.u16 	%r1782, %rs8;
	shl.b32 	%r1783, %r1782, 16;
	and.b32  	%r1784, %r1783, 16711680;
	or.b32  	%r1785, %r1781, %r1784;
	or.b32  	%r139, %r1785, 32768;
	mov.b32 	%r605, 7;
	// begin inline asm
	shf.r.wrap.b32 %r123, %r127, %r127, %r605;
	// end inline asm
	mov.b32 	%r608, 18;
	// begin inline asm
	shf.r.wrap.b32 %r126, %r127, %r127, %r608;
	// end inline asm
	shr.u32 	%r1786, %r127, 3;
	xor.b32  	%r1787, %r1786, %r123;
	xor.b32  	%r1788, %r1787, %r126;
	add.s32 	%r1789, %r1759, %r1788;
	add.s32 	%r223, %r1789, %r11;
	// begin inline asm
	shf.r.wrap.b32 %r129, %r133, %r133, %r605;
	// end inline asm
	// begin inline asm
	shf.r.wrap.b32 %r132, %r133, %r133, %r608;
	// end inline asm
	shr.u32 	%r1790, %r133, 3;
	xor.b32  	%r1791, %r1790, %r129;
	xor.b32  	%r1792, %r1791, %r132;
	add.s32 	%r1793, %r127, %r1792;
	add.s32 	%r235, %r1793, %r12;
	// begin inline asm
	shf.r.wrap.b32 %r135, %r139, %r139, %r605;
	// end inline asm
	// begin inline asm
	shf.r.wrap.b32 %r138, %r139, %r139, %r608;
	// end inline asm
	shr.u32 	%r1794, %r139, 3;
	xor.b32  	%r1795, %r1794, %r135;
	xor.b32  	%r1796, %r1795, %r138;
	mov.b32 	%r611, 17;
	// begin inline asm
	shf.r.wrap.b32 %r141, %r223, %r223, %r611;
	// end inline asm
	mov.b32 	%r614, 19;
	// begin inline asm
	shf.r.wrap.b32 %r144, %r223, %r223, %r614;
	// end inline asm
	shr.u32 	%r1797, %r223, 10;
	xor.b32  	%r1798, %r1797, %r141;
	xor.b32  	%r1799, %r1798, %r144;
	add.s32 	%r1800, %r133, %r1796;
	add.s32 	%r247, %r1800, %r1799;
	// begin inline asm
	shf.r.wrap.b32 %r147, %r235, %r235, %r611;
	// end inline asm
	// begin inline asm
	shf.r.wrap.b32 %r150, %r235, %r235, %r614;
	// end inline asm
	shr.u32 	%r1801, %r235, 10;
	xor.b32  	%r1802, %r1801, %r147;
	xor.b32  	%r1803, %r1802, %r150;
	add.s32 	%r1804, %r139, %r13;
	add.s32 	%r259, %r1804, %r1803;
	// begin inline asm
	shf.r.wrap.b32 %r153, %r247, %r247, %r611;
	// end inline asm
	// begin inline asm
	shf.r.wrap.b32 %r156, %r247, %r247, %r614;
	// end inline asm
	shr.u32 	%r1805, %r247, 10;
	xor.b32  	%r1806, %r1805, %r153;
	xor.b32  	%r1807, %r1806, %r156;
	add.s32 	%r271, %r13, %r1807;
	// begin inline asm
	shf.r.wrap.b32 %r159, %r259, %r259, %r611;
	// end inline asm
	// begin inline asm
	shf.r.wrap.b32 %r162, %r259, %r259, %r614;
	// end inline asm
	shr.u32 	%r1808, %r259, 10;
	xor.b32  	%r1809, %r1808, %r159;
	xor.b32  	%r1810, %r1809, %r162;
	add.s32 	%r283, %r13, %r1810;
	// begin inline asm
	shf.r.wrap.b32 %r165, %r271, %r271, %r611;
	// end inline asm
	// begin inline asm
	shf.r.wrap.b32 %r168, %r271, %r271, %r614;
	// end inline asm
	shr.u32 	%r1811, %r271, 10;
	xor.b32  	%r1812, %r1811, %r165;
	xor.b32  	%r1813, %r1812, %r168;
	add.s32 	%r1814, %r13, %r1813;
	add.s32 	%r178, %r1814, 112;
	// begin inline asm
	shf.r.wrap.b32 %r171, %r283, %r283, %r611;
	// end inline asm
	// begin inline asm
	shf.r.wrap.b32 %r174, %r283, %r283, %r614;
	// end inline asm
	shr.u32 	%r1815, %r283, 10;
	xor.b32  	%r1816, %r1815, %r171;
	xor.b32  	%r1817, %r1816, %r174;
	add.s32 	%r1818, %r13, %r223;
	add.s32 	%r307, %r1818, %r1817;
	// begin inline asm
	shf.r.wrap.b32 %r177, %r178, %r178, %r611;
	// end inline asm
	// begin inline asm
	shf.r.wrap.b32 %r180, %r178, %r178, %r614;
	// end inline asm
	shr.u32 	%r1819, %r178, 10;
	xor.b32  	%r1820, %r1819, %r177;
	xor.b32  	%r1821, %r1820, %r180;
	add.s32 	%r1822, %r13, %r235;
	add.s32 	%r319, %r1822, %r1821;
	// begin inline asm
	shf.r.wrap.b32 %r183, %r307, %r307, %r611;
	// end inline asm
	// begin inline asm
	shf.r.wrap.b32 %r186, %r307, %r307, %r614;
	// end inline asm
	shr.u32 	%r1823, %r307, 10;
	xor.b32  	%r1824, %r1823, %r183;
	xor.b32  	%r1825, %r1824, %r186;
	add.s32 	%r1826, %r13, %r247;
	add.s32 	%r331, %r1826, %r1825;
	// begin inline asm
	shf.r.wrap.b32 %r189, %r319, %r319, %r611;
	// end inline asm
	// begin inline asm
	shf.r.wrap.b32 %r192, %r319, %r319, %r614;
	// end inline asm
	shr.u32 	%r1827, %r319, 10;
	xor.b32  	%r1828, %r1827, %r189;
	xor.b32  	%r1829, %r1828, %r192;
	add.s32 	%r1830, %r13, %r259;
	add.s32 	%r343, %r1830, %r1829;
	// begin inline asm
	shf.r.wrap.b32 %r195, %r331, %r331, %r611;
	// end inline asm
	// begin inline asm
	shf.r.wrap.b32 %r198, %r331, %r331, %r614;
	// end inline asm
	shr.u32 	%r1831, %r331, 10;
	xor.b32  	%r1832, %r1831, %r195;
	xor.b32  	%r1833, %r1832, %r198;
	add.s32 	%r1834, %r271, %r13;
	add.s32 	%r355, %r1834, %r1833;
	// begin inline asm
	shf.r.wrap.b32 %r201, %r343, %r343, %r611;
	// end inline asm
	// begin inline asm
	shf.r.wrap.b32 %r204, %r343, %r343, %r614;
	// end inline asm
	shr.u32 	%r1835, %r343, 10;
	xor.b32  	%r1836, %r1835, %r201;
	xor.b32  	%r1837, %r1836, %r204;
	add.s32 	%r1838, %r283, %r13;
	add.s32 	%r367, %r1838, %r1837;
	// begin inline asm
	shf.r.wrap.b32 %r207, %r355, %r355, %r611;
	// end inline asm
	// begin inline asm
	shf.r.wrap.b32 %r210, %r355, %r355, %r614;
	// end inline asm
	shr.u32 	%r1839, %r355, 10;
	xor.b32  	%r1840, %r1839, %r207;
	xor.b32  	%r1841, %r1840, %r210;
	add.s32 	%r1842, %r13, %r178;
	add.s32 	%r379, %r1842, %r1841;
	// begin inline asm
	shf.r.wrap.b32 %r213, %r367, %r367, %r611;
	// end inline asm
	// begin inline asm
	shf.r.wrap.b32 %r216, %r367, %r367, %r614;
	// end inline asm
	shr.u32 	%r1843, %r367, 10;
	xor.b32  	%r1844, %r1843, %r213;
	xor.b32  	%r1845, %r1844, %r216;
	add.s32 	%r1846, %r14, %r307;
	add.s32 	%r391, %r1846, %r1845;
	// begin inline asm
	shf.r.wrap.b32 %r219, %r223, %r223, %r605;
	// end inline asm
	// begin inline asm
	shf.r.wrap.b32 %r222, %r223, %r223, %r608;
	// end inline asm
	shr.u32 	%r1847, %r223, 3;
	xor.b32  	%r1848, %r1847, %r219;
	xor.b32  	%r1849, %r1848, %r222;
	// begin inline asm
	shf.r.wrap.b32 %r225, %r379, %r379, %r611;
	// end inline asm
	// begin inline asm
	shf.r.wrap.b32 %r228, %r379, %r379, %r614;
	// end inline asm
	shr.u32 	%r1850, %r379, 10;
	xor.b32  	%r1851, %r1850, %r225;
	xor.b32  	%r1852, %r1851, %r228;
	add.s32 	%r1853, %r1849, %r319;
	add.s32 	%r1854, %r1853, %r1852;
	add.s32 	%r250, %r1854, 112;
	// begin inline asm
	shf.r.wrap.b32 %r231, %r235, %r235, %r605;
	// end inline asm
	// begin inline asm
	shf.r.wrap.b32 %r234, %r235, %r235, %r608;
	// end inline asm
	shr.u32 	%r1855, %r235, 3;
	xor.b32  	%r1856, %r1855, %r231;
	xor.b32  	%r1857, %r1856, %r234;
	// begin inline asm
	shf.r.wrap.b32 %r237, %r391, %r391, %r611;
	// end inline asm
	// begin inline asm
	shf.r.wrap.b32 %r240, %r391, %r391, %r614;
	// end inline asm
	shr.u32 	%r1858, %r391, 10;
	xor.b32  	%r1859, %r1858, %r237;
	xor.b32  	%r1860, %r1859, %r240;
	add.s32 	%r1861, %r223, %r1857;
	add.s32 	%r1862, %r1861, %r331;
	add.s32 	%r415, %r1862, %r1860;
	// begin inline asm
	shf.r.wrap.b32 %r243, %r247, %r247, %r605;
	// end inline asm
	// begin inline asm
	shf.r.wrap.b32 %r246, %r247, %r247, %r608;
	// end inline asm
	shr.u32 	%r1863, %r247, 3;
	xor.b32  	%r1864, %r1863, %r243;
	xor.b32  	%r1865, %r1864, %r246;
	// begin inline asm
	shf.r.wrap.b32 %r249, %r250, %r250, %r611;
	// end inline asm
	// begin inline asm
	shf.r.wrap.b32 %r252, %r250, %r250, %r614;
	// end inline asm
	shr.u32 	%r1866, %r250, 10;
	xor.b32  	%r1867, %r1866, %r249;
	xor.b32  	%r1868, %r1867, %r252;
	add.s32 	%r1869, %r235, %r1865;
	add.s32 	%r1870, %r1869, %r343;
	add.s32 	%r427, %r1870, %r1868;
	// begin inline asm
	shf.r.wrap.b32 %r255, %r259, %r259, %r605;
	// end inline asm
	// begin inline asm
	shf.r.wrap.b32 %r258, %r259, %r259, %r608;
	// end inline asm
	shr.u32 	%r1871, %r259, 3;
	xor.b32  	%r1872, %r1871, %r255;
	xor.b32  	%r1873, %r1872, %r258;
	// begin inline asm
	shf.r.wrap.b32 %r261, %r415, %r415, %r611;
	// end inline asm
	// begin inline asm
	shf.r.wrap.b32 %r264, %r415, %r415, %r614;
	// end inline asm
	shr.u32 	%r1874, %r415, 10;
	xor.b32  	%r1875, %r1874, %r261;
	xor.b32  	%r1876, %r1875, %r264;
	add.s32 	%r1877, %r247, %r1873;
	add.s32 	%r1878, %r1877, %r355;
	add.s32 	%r439, %r1878, %r1876;
	// begin inline asm
	shf.r.wrap.b32 %r267, %r271, %r271, %r605;
	// end inline asm
	// begin inline asm
	shf.r.wrap.b32 %r270, %r271, %r271, %r608;
	// end inline asm
	shr.u32 	%r1879, %r271, 3;
	xor.b32  	%r1880, %r1879, %r267;
	xor.b32  	%r1881, %r1880, %r270;
	// begin inline asm
	shf.r.wrap.b32 %r273, %r427, %r427, %r611;
	// end inline asm
	// begin inline asm
	shf.r.wrap.b32 %r276, %r427, %r427, %r614;
	// end inline asm
	shr.u32 	%r1882, %r427, 10;
	xor.b32  	%r1883, %r1882, %r273;
	xor.b32  	%r1884, %r1883, %r276;
	add.s32 	%r1885, %r259, %r1881;
	add.s32 	%r1886, %r1885, %r367;
	add.s32 	%r451, %r1886, %r1884;
	// begin inline asm
	shf.r.wrap.b32 %r279, %r283, %r283, %r605;
	// end inline asm
	// begin inline asm
	shf.r.wrap.b32 %r282, %r283, %r283, %r608;
	// end inline asm
	shr.u32 	%r1887, %r283, 3;
	xor.b32  	%r1888, %r1887, %r279;
	xor.b32  	%r1889, %r1888, %r282;
	// begin inline asm
	shf.r.wrap.b32 %r285, %r439, %r439, %r611;
	// end inline asm
	// begin inline asm
	shf.r.wrap.b32 %r288, %r439, %r439, %r614;
	// end inline asm
	shr.u32 	%r1890, %r439, 10;
	xor.b32  	%r1891, %r1890, %r285;
	xor.b32  	%r1892, %r1891, %r288;
	add.s32 	%r1893, %r271, %r1889;
	add.s32 	%r1894, %r1893, %r379;
	add.s32 	%r463, %r1894, %r1892;
	// begin inline asm
	shf.r.wrap.b32 %r291, %r178, %r178, %r605;
	// end inline asm
	// begin inline asm
	shf.r.wrap.b32 %r294, %r178, %r178, %r608;
	// end inline asm
	shr.u32 	%r1895, %r178, 3;
	xor.b32  	%r1896, %r1895, %r291;
	xor.b32  	%r1897, %r1896, %r294;
	// begin inline asm
	shf.r.wrap.b32 %r297, %r451, %r451, %r611;
	// end inline asm
	// begin inline asm
	shf.r.wrap.b32 %r300, %r451, %r451, %r614;
	// end inline asm
	shr.u32 	%r1898, %r451, 10;
	xor.b32  	%r1899, %r1898, %r297;
	xor.b32  	%r1900, %r1899, %r300;
	add.s32 	%r1901, %r283, %r1897;
	add.s32 	%r1902, %r1901, %r391;
	add.s32 	%r475, %r1902, %r1900;
	// begin inline asm
	shf.r.wrap.b32 %r303, %r307, %r307, %r605;
	// end inline asm
	// begin inline asm
	shf.r.wrap.b32 %r306, %r307, %r307, %r608;
	// end inline asm
	shr.u32 	%r1903, %r307, 3;
	xor.b32  	%r1904, %r1903, %r303;
	xor.b32  	%r1905, %r1904, %r306;
	// begin inline asm
	shf.r.wrap.b32 %r309, %r463, %r463, %r611;
	// end inline asm
	// begin inline asm
	shf.r.wrap.b32 %r312, %r463, %r463, %r614;
	// end inline asm
	shr.u32 	%r1906, %r463, 10;
	xor.b32  	%r1907, %r1906, %r309;
	xor.b32  	%r1908, %r1907, %r312;
	add.s32 	%r1909, %r178, %r1905;
	add.s32 	%r1910, %r1909, %r250;
	add.s32 	%r487, %r1910, %r1908;
	// begin inline asm
	shf.r.wrap.b32 %r315, %r319, %r319, %r605;
	// end inline asm
	// begin inline asm
	shf.r.wrap.b32 %r318, %r319, %r319, %r608;
	// end inline asm
	shr.u32 	%r1911, %r319, 3;
	xor.b32  	%r1912, %r1911, %r315;
	xor.b32  	%r1913, %r1912, %r318;
	// begin inline asm
	shf.r.wrap.b32 %r321, %r475, %r475, %r611;
	// end inline asm
	// begin inline asm
	shf.r.wrap.b32 %r324, %r475, %r475, %r614;
	// end inline asm
	shr.u32 	%r1914, %r475, 10;
	xor.b32  	%r1915, %r1914, %r321;
	xor.b32  	%r1916, %r1915, %r324;
	add.s32 	%r1917, %r307, %r1913;
	add.s32 	%r1918, %r1917, %r415;
	add.s32 	%r499, %r1918, %r1916;
	// begin inline asm
	shf.r.wrap.b32 %r327, %r331, %r331, %r605;
	// end inline asm
	// begin inline asm
	shf.r.wrap.b32 %r330, %r331, %r331, %r608;
	// end inline asm
	shr.u32 	%r1919, %r331, 3;
	xor.b32  	%r1920, %r1919, %r327;
	xor.b32  	%r1921, %r1920, %r330;
	// begin inline asm
	shf.r.wrap.b32 %r333, %r487, %r487, %r611;
	// end inline asm
	// begin inline asm
	shf.r.wrap.b32 %r336, %r487, %r487, %r614;
	// end inline asm
	shr.u32 	%r1922, %r487, 10;
	xor.b32  	%r1923, %r1922, %r333;
	xor.b32  	%r1924, %r1923, %r336;
	add.s32 	%r1925, %r319, %r1921;
	add.s32 	%r1926, %r1925, %r427;
	add.s32 	%r511, %r1926, %r1924;
	// begin inline asm
	shf.r.wrap.b32 %r339, %r343, %r343, %r605;
	// end inline asm
	// begin inline asm
	shf.r.wrap.b32 %r342, %r343, %r343, %r608;
	// end inline asm
	shr.u32 	%r1927, %r343, 3;
	xor.b32  	%r1928, %r1927, %r339;
	xor.b32  	%r1929, %r1928, %r342;
	// begin inline asm
	shf.r.wrap.b32 %r345, %r499, %r499, %r611;
	// end inline asm
	// begin inline asm
	shf.r.wrap.b32 %r348, %r499, %r499, %r614;
	// end inline asm
	shr.u32 	%r1930, %r499, 10;
	xor.b32  	%r1931, %r1930, %r345;
	xor.b32  	%r1932, %r1931, %r348;
	add.s32 	%r1933, %r331, %r1929;
	add.s32 	%r1934, %r1933, %r439;
	add.s32 	%r523, %r1934, %r1932;
	// begin inline asm
	shf.r.wrap.b32 %r351, %r355, %r355, %r605;
	// end inline asm
	// begin inline asm
	shf.r.wrap.b32 %r354, %r355, %r355, %r608;
	// end inline asm
	shr.u32 	%r1935, %r355, 3;
	xor.b32  	%r1936, %r1935, %r351;
	xor.b32  	%r1937, %r1936, %r354;
	// begin inline asm
	shf.r.wrap.b32 %r357, %r511, %r511, %r611;
	// end inline asm
	// begin inline asm
	shf.r.wrap.b32 %r360, %r511, %r511, %r614;
	// end inline asm
	shr.u32 	%r1938, %r511, 10;
	xor.b32  	%r1939, %r1938, %r357;
	xor.b32  	%r1940, %r1939, %r360;
	add.s32 	%r1941, %r343, %r1937;
	add.s32 	%r1942, %r1941, %r451;
	add.s32 	%r535, %r1942, %r1940;
	// begin inline asm
	shf.r.wrap.b32 %r363, %r367, %r367, %r605;
	// end inline asm
	// begin inline asm
	shf.r.wrap.b32 %r366, %r367, %r367, %r608;
	// end inline asm
	shr.u32 	%r1943, %r367, 3;
	xor.b32  	%r1944, %r1943, %r363;
	xor.b32  	%r1945, %r1944, %r366;
	// begin inline asm
	shf.r.wrap.b32 %r369, %r523, %r523, %r611;
	// end inline asm
	// begin inline asm
	shf.r.wrap.b32 %r372, %r523, %r523, %r614;
	// end inline asm
	shr.u32 	%r1946, %r523, 10;
	xor.b32  	%r1947, %r1946, %r369;
	xor.b32  	%r1948, %r1947, %r372;
	add.s32 	%r1949, %r355, %r1945;
	add.s32 	%r1950, %r1949, %r463;
	add.s32 	%r547, %r1950, %r1948;
	// begin inline asm
	shf.r.wrap.b32 %r375, %r379, %r379, %r605;
	// end inline asm
	// begin inline asm
	shf.r.wrap.b32 %r378, %r379, %r379, %r608;
	// end inline asm
	shr.u32 	%r1951, %r379, 3;
	xor.b32  	%r1952, %r1951, %r375;
	xor.b32  	%r1953, %r1952, %r378;
	// begin inline asm
	shf.r.wrap.b32 %r381, %r535, %r535, %r611;
	// end inline asm
	// begin inline asm
	shf.r.wrap.b32 %r384, %r535, %r535, %r614;
	// end inline asm
	shr.u32 	%r1954, %r535, 10;
	xor.b32  	%r1955, %r1954, %r381;
	xor.b32  	%r1956, %r1955, %r384;
	add.s32 	%r1957, %r367, %r1953;
	add.s32 	%r1958, %r1957, %r475;
	add.s32 	%r559, %r1958, %r1956;
	// begin inline asm
	shf.r.wrap.b32 %r387, %r391, %r391, %r605;
	// end inline asm
	// begin inline asm
	shf.r.wrap.b32 %r390, %r391, %r391, %r608;
	// end inline asm
	shr.u32 	%r1959, %r391, 3;
	xor.b32  	%r1960, %r1959, %r387;
	xor.b32  	%r1961, %r1960, %r390;
	// begin inline asm
	shf.r.wrap.b32 %r393, %r547, %r547, %r611;
	// end inline asm
	// begin inline asm
	shf.r.wrap.b32 %r396, %r547, %r547, %r614;
	// end inline asm
	shr.u32 	%r1962, %r547, 10;
	xor.b32  	%r1963, %r1962, %r393;
	xor.b32  	%r1964, %r1963, %r396;
	add.s32 	%r1965, %r379, %r1961;
	add.s32 	%r1966, %r1965, %r487;
	add.s32 	%r571, %r1966, %r1964;
	// begin inline asm
	shf.r.wrap.b32 %r399, %r250, %r250, %r605;
	// end inline asm
	// begin inline asm
	shf.r.wrap.b32 %r402, %r250, %r250, %r608;
	// end inline asm
	shr.u32 	%r1967, %r250, 3;
	xor.b32  	%r1968, %r1967, %r399;
	xor.b32  	%r1969, %r1968, %r402;
	// begin inline asm
	shf.r.wrap.b32 %r405, %r559, %r559, %r611;
	// end inline asm
	// begin inline asm
	shf.r.wrap.b32 %r408, %r559, %r559, %r614;
	// end inline asm
	shr.u32 	%r1970, %r559, 10;
	xor.b32  	%r1971, %r1970, %r405;
	xor.b32  	%r1972, %r1971, %r408;
	add.s32 	%r1973, %r391, %r1969;
	add.s32 	%r1974, %r1973, %r499;
	add.s32 	%r583, %r1974, %r1972;
	// begin inline asm
	shf.r.wrap.b32 %r411, %r415, %r415, %r605;
	// end inline asm
	// begin inline asm
	shf.r.wrap.b32 %r414, %r415, %r415, %r608;
	// end inline asm
	shr.u32 	%r1975, %r415, 3;
	xor.b32  	%r1976, %r1975, %r411;
	xor.b32  	%r1977, %r1976, %r414;
	// begin inline asm
	shf.r.wrap.b32 %r417, %r571, %r571, %r611;
	// end inline asm
	// begin inline asm
	shf.r.wrap.b32 %r420, %r571, %r571, %r614;
	// end inline asm
	shr.u32 	%r1978, %r571, 10;
	xor.b32  	%r1979, %r1978, %r417;
	xor.b32  	%r1980, %r1979, %r420;
	add.s32 	%r1981, %r250, %r1977;
	add.s32 	%r1982, %r1981, %r511;
	add.s32 	%r595, %r1982, %r1980;
	// begin inline asm
	shf.r.wrap.b32 %r423, %r427, %r427, %r605;
	// end inline asm
	// begin inline asm
	shf.r.wrap.b32 %r426, %r427, %r427, %r608;
	// end inline asm
	shr.u32 	%r1983, %r427, 3;
	xor.b32  	%r1984, %r1983, %r423;
	xor.b32  	%r1985, %r1984, %r426;
	// begin inline asm
	shf.r.wrap.b32 %r429, %r583, %r583, %r611;
	// end inline asm
	// begin inline asm
	shf.r.wrap.b32 %r432, %r583, %r583, %r614;
	// end inline asm
	shr.u32 	%r1986, %r583, 10;
	xor.b32  	%r1987, %r1986, %r429;
	xor.b32  	%r1988, %r1987, %r432;
	add.s32 	%r1989, %r415, %r1985;
	add.s32 	%r1990, %r1989, %r523;
	add.s32 	%r607, %r1990, %r1988;
	// begin inline asm
	shf.r.wrap.b32 %r435, %r439, %r439, %r605;
	// end inline asm
	// begin inline asm
	shf.r.wrap.b32 %r438, %r439, %r439, %r608;
	// end inline asm
	shr.u32 	%r1991, %r439, 3;
	xor.b32  	%r1992, %r1991, %r435;
	xor.b32  	%r1993, %r1992, %r438;
	// begin inline asm
	shf.r.wrap.b32 %r441, %r595, %r595, %r611;
	// end inline asm
	// begin inline asm
	shf.r.wrap.b32 %r444, %r595, %r595, %r614;
	// end inline asm
	shr.u32 	%r1994, %r595, 10;
	xor.b32  	%r1995, %r1994, %r441;
	xor.b32  	%r1996, %r1995, %r444;
	add.s32 	%r1997, %r427, %r1993;
	add.s32 	%r1998, %r1997, %r535;
	add.s32 	%r469, %r1998, %r1996;
	// begin inline asm
	shf.r.wrap.b32 %r447, %r451, %r451, %r605;
	// end inline asm
	// begin inline asm
	shf.r.wrap.b32 %r450, %r451, %r451, %r608;
	// end inline asm
	shr.u32 	%r1999, %r451, 3;
	xor.b32  	%r2000, %r1999, %r447;
	xor.b32  	%r2001, %r2000, %r450;
	// begin inline asm
	shf.r.wrap.b32 %r453, %r607, %r607, %r611;
	// end inline asm
	// begin inline asm
	shf.r.wrap.b32 %r456, %r607, %r607, %r614;
	// end inline asm
	shr.u32 	%r2002, %r607, 10;
	xor.b32  	%r2003, %r2002, %r453;
	xor.b32  	%r2004, %r2003, %r456;
	add.s32 	%r2005, %r439, %r2001;
	add.s32 	%r2006, %r2005, %r547;
	add.s32 	%r481, %r2006, %r2004;
	// begin inline asm
	shf.r.wrap.b32 %r459, %r463, %r463, %r605;
	// end inline asm
	// begin inline asm
	shf.r.wrap.b32 %r462, %r463, %r463, %r608;
	// end inline asm
	shr.u32 	%r2007, %r463, 3;
	xor.b32  	%r2008, %r2007, %r459;
	xor.b32  	%r2009, %r2008, %r462;
	// begin inline asm
	shf.r.wrap.b32 %r465, %r469, %r469, %r611;
	// end inline asm
	// begin inline asm
	shf.r.wrap.b32 %r468, %r469, %r469, %r614;
	// end inline asm
	shr.u32 	%r2010, %r469, 10;
	xor.b32  	%r2011, %r2010, %r465;
	xor.b32  	%r2012, %r2011, %r468;
	add.s32 	%r2013, %r451, %r2009;
	add.s32 	%r2014, %r2013, %r559;
	add.s32 	%r493, %r2014, %r2012;
	// begin inline asm
	shf.r.wrap.b32 %r471, %r475, %r475, %r605;
	// end inline asm
	// begin inline asm
	shf.r.wrap.b32 %r474, %r475, %r475, %r608;
	// end inline asm
	shr.u32 	%r2015, %r475, 3;
	xor.b32  	%r2016, %r2015, %r471;
	xor.b32  	%r2017, %r2016, %r474;
	// begin inline asm
	shf.r.wrap.b32 %r477, %r481, %r481, %r611;
	// end inline asm
	// begin inline asm
	shf.r.wrap.b32 %r480, %r481, %r481, %r614;
	// end inline asm
	shr.u32 	%r2018, %r481, 10;
	xor.b32  	%r2019, %r2018, %r477;
	xor.b32  	%r2020, %r2019, %r480;
	add.s32 	%r2021, %r463, %r2017;
	add.s32 	%r2022, %r2021, %r571;
	add.s32 	%r505, %r2022, %r2020;
	// begin inline asm
	shf.r.wrap.b32 %r483, %r487, %r487, %r605;
	// end inline asm
	// begin inline asm
	shf.r.wrap.b32 %r486, %r487, %r487, %r608;
	// end inline asm
	shr.u32 	%r2023, %r487, 3;
	xor.b32  	%r2024, %r2023, %r483;
	xor.b32  	%r2025, %r2024, %r486;
	// begin inline asm
	shf.r.wrap.b32 %r489, %r493, %r493, %r611;
	// end inline asm
	// begin inline asm
	shf.r.wrap.b32 %r492, %r493, %r493, %r614;
	// end inline asm
	shr.u32 	%r2026, %r493, 10;
	xor.b32  	%r2027, %r2026, %r489;
	xor.b32  	%r2028, %r2027, %r492;
	add.s32 	%r2029, %r475, %r2025;
	add.s32 	%r2030, %r2029, %r583;
	add.s32 	%r517, %r2030, %r2028;
	// begin inline asm
	shf.r.wrap.b32 %r495, %r499, %r499, %r605;
	// end inline asm
	// begin inline asm
	shf.r.wrap.b32 %r498, %r499, %r499, %r608;
	// end inline asm
	shr.u32 	%r2031, %r499, 3;
	xor.b32  	%r2032, %r2031, %r495;
	xor.b32  	%r2033, %r2032, %r498;
	// begin inline asm
	shf.r.wrap.b32 %r501, %r505, %r505, %r611;
	// end inline asm
	// begin inline asm
	shf.r.wrap.b32 %r504, %r505, %r505, %r614;
	// end inline asm
	shr.u32 	%r2034, %r505, 10;
	xor.b32  	%r2035, %r2034, %r501;
	xor.b32  	%r2036, %r2035, %r504;
	add.s32 	%r2037, %r487, %r2033;
	add.s32 	%r2038, %r2037, %r595;
	add.s32 	%r529, %r2038, %r2036;
	// begin inline asm
	shf.r.wrap.b32 %r507, %r511, %r511, %r605;
	// end inline asm
	// begin inline asm
	shf.r.wrap.b32 %r510, %r511, %r511, %r608;
	// end inline asm
	shr.u32 	%r2039, %r511, 3;
	xor.b32  	%r2040, %r2039, %r507;
	xor.b32  	%r2041, %r2040, %r510;
	// begin inline asm
	shf.r.wrap.b32 %r513, %r517, %r517, %r611;
	// end inline asm
	// begin inline asm
	shf.r.wrap.b32 %r516, %r517, %r517, %r614;
	// end inline asm
	shr.u32 	%r2042, %r517, 10;
	xor.b32  	%r2043, %r2042, %r513;
	xor.b32  	%r2044, %r2043, %r516;
	add.s32 	%r2045, %r499, %r2041;
	add.s32 	%r2046, %r2045, %r607;
	add.s32 	%r541, %r2046, %r2044;
	// begin inline asm
	shf.r.wrap.b32 %r519, %r523, %r523, %r605;
	// end inline asm
	// begin inline asm
	shf.r.wrap.b32 %r522, %r523, %r523, %r608;
	// end inline asm
	shr.u32 	%r2047, %r523, 3;
	xor.b32  	%r2048, %r2047, %r519;
	xor.b32  	%r2049, %r2048, %r522;
	// begin inline asm
	shf.r.wrap.b32 %r525, %r529, %r529, %r611;
	// end inline asm
	// begin inline asm
	shf.r.wrap.b32 %r528, %r529, %r529, %r614;
	// end inline asm
	shr.u32 	%r2050, %r529, 10;
	xor.b32  	%r2051, %r2050, %r525;
	xor.b32  	%r2052, %r2051, %r528;
	add.s32 	%r2053, %r511, %r2049;
	add.s32 	%r2054, %r2053, %r469;
	add.s32 	%r553, %r2054, %r2052;
	// begin inline asm
	shf.r.wrap.b32 %r531, %r535, %r535, %r605;
	// end inline asm
	// begin inline asm
	shf.r.wrap.b32 %r534, %r535, %r535, %r608;
	// end inline asm
	shr.u32 	%r2055, %r535, 3;
	xor.b32  	%r2056, %r2055, %r531;
	xor.b32  	%r2057, %r2056, %r534;
	// begin inline asm
	shf.r.wrap.b32 %r537, %r541, %r541, %r611;
	// end inline asm
	// begin inline asm
	shf.r.wrap.b32 %r540, %r541, %r541, %r614;
	// end inline asm
	shr.u32 	%r2058, %r541, 10;
	xor.b32  	%r2059, %r2058, %r537;
	xor.b32  	%r2060, %r2059, %r540;
	add.s32 	%r2061, %r523, %r2057;
	add.s32 	%r2062, %r2061, %r481;
	add.s32 	%r565, %r2062, %r2060;
	// begin inline asm
	shf.r.wrap.b32 %r543, %r547, %r547, %r605;
	// end inline asm
	// begin inline asm
	shf.r.wrap.b32 %r546, %r547, %r547, %r608;
	// end inline asm
	shr.u32 	%r2063, %r547, 3;
	xor.b32  	%r2064, %r2063, %r543;
	xor.b32  	%r2065, %r2064, %r546;
	// begin inline asm
	shf.r.wrap.b32 %r549, %r553, %r553, %r611;
	// end inline asm
	// begin inline asm
	shf.r.wrap.b32 %r552, %r553, %r553, %r614;
	// end inline asm
	shr.u32 	%r2066, %r553, 10;
	xor.b32  	%r2067, %r2066, %r549;
	xor.b32  	%r2068, %r2067, %r552;
	add.s32 	%r2069, %r535, %r2065;
	add.s32 	%r2070, %r2069, %r493;
	add.s32 	%r577, %r2070, %r2068;
	// begin inline asm
	shf.r.wrap.b32 %r555, %r559, %r559, %r605;
	// end inline asm
	// begin inline asm
	shf.r.wrap.b32 %r558, %r559, %r559, %r608;
	// end inline asm
	shr.u32 	%r2071, %r559, 3;
	xor.b32  	%r2072, %r2071, %r555;
	xor.b32  	%r2073, %r2072, %r558;
	// begin inline asm
	shf.r.wrap.b32 %r561, %r565, %r565, %r611;
	// end inline asm
	// begin inline asm
	shf.r.wrap.b32 %r564, %r565, %r565, %r614;
	// end inline asm
	shr.u32 	%r2074, %r565, 10;
	xor.b32  	%r2075, %r2074, %r561;
	xor.b32  	%r2076, %r2075, %r564;
	add.s32 	%r2077, %r547, %r2073;
	add.s32 	%r2078, %r2077, %r505;
	add.s32 	%r589, %r2078, %r2076;
	// begin inline asm
	shf.r.wrap.b32 %r567, %r571, %r571, %r605;
	// end inline asm
	// begin inline asm
	shf.r.wrap.b32 %r570, %r571, %r571, %r608;
	// end inline asm
	shr.u32 	%r2079, %r571, 3;
	xor.b32  	%r2080, %r2079, %r567;
	xor.b32  	%r2081, %r2080, %r570;
	// begin inline asm
	shf.r.wrap.b32 %r573, %r577, %r577, %r611;
	// end inline asm
	// begin inline asm
	shf.r.wrap.b32 %r576, %r577, %r577, %r614;
	// end inline asm
	shr.u32 	%r2082, %r577, 10;
	xor.b32  	%r2083, %r2082, %r573;
	xor.b32  	%r2084, %r2083, %r576;
	add.s32 	%r2085, %r559, %r2081;
	add.s32 	%r2086, %r2085, %r517;
	add.s32 	%r601, %r2086, %r2084;
	// begin inline asm
	shf.r.wrap.b32 %r579, %r583, %r583, %r605;
	// end inline asm
	// begin inline asm
	shf.r.wrap.b32 %r582, %r583, %r583, %r608;
	// end inline asm
	shr.u32 	%r2087, %r583, 3;
	xor.b32  	%r2088, %r2087, %r579;
	xor.b32  	%r2089, %r2088, %r582;
	// begin inline asm
	shf.r.wrap.b32 %r585, %r589, %r589, %r611;
	// end inline asm
	// begin inline asm
	shf.r.wrap.b32 %r588, %r589, %r589, %r614;
	// end inline asm
	shr.u32 	%r2090, %r589, 10;
	xor.b32  	%r2091, %r2090, %r585;
	xor.b32  	%r2092, %r2091, %r588;
	add.s32 	%r2093, %r571, %r2089;
	add.s32 	%r2094, %r2093, %r529;
	add.s32 	%r613, %r2094, %r2092;
	// begin inline asm
	shf.r.wrap.b32 %r591, %r595, %r595, %r605;
	// end inline asm
	// begin inline asm
	shf.r.wrap.b32 %r594, %r595, %r595, %r608;
	// end inline asm
	shr.u32 	%r2095, %r595, 3;
	xor.b32  	%r2096, %r2095, %r591;
	xor.b32  	%r2097, %r2096, %r594;
	// begin inline asm
	shf.r.wrap.b32 %r597, %r601, %r601, %r611;
	// end inline asm
	// begin inline asm
	shf.r.wrap.b32 %r600, %r601, %r601, %r614;
	// end inline asm
	shr.u32 	%r2098, %r601, 10;
	xor.b32  	%r2099, %r2098, %r597;
	xor.b32  	%r2100, %r2099, %r600;
	add.s32 	%r2101, %r583, %r2097;
	add.s32 	%r2102, %r2101, %r541;
	add.s32 	%r2103, %r2102, %r2100;
	// begin inline asm
	shf.r.wrap.b32 %r603, %r607, %r607, %r605;
	// end inline asm
	// begin inline asm
	shf.r.wrap.b32 %r606, %r607, %r607, %r608;
	// end inline asm
	shr.u32 	%r2104, %r607, 3;
	xor.b32  	%r2105, %r2104, %r603;
	xor.b32  	%r2106, %r2105, %r606;
	// begin inline asm
	shf.r.wrap.b32 %r609, %r613, %r613, %r611;
	// end inline asm
	// begin inline asm
	shf.r.wrap.b32 %r612, %r613, %r613, %r614;
	// end inline asm
	shr.u32 	%r2107, %r613, 10;
	xor.b32  	%r2108, %r2107, %r609;
	xor.b32  	%r2109, %r2108, %r612;
	add.s32 	%r2110, %r595, %r2106;
	add.s32 	%r2111, %r2110, %r553;
	add.s32 	%r2112, %r2111, %r2109;
	add.s32 	%r2113, %r15, %r1759;
	add.s32 	%r622, %r2113, -1521486534;
	add.s32 	%r631, %r2113, %r16;
	mov.b32 	%r1733, 6;
	// begin inline asm
	shf.r.wrap.b32 %r615, %r622, %r622, %r1733;
	// end inline asm
	mov.b32 	%r1736, 11;
	// begin inline asm
	shf.r.wrap.b32 %r618, %r622, %r622, %r1736;
	// end inline asm
	xor.b32  	%r2114, %r618, %r615;
	mov.b32 	%r1739, 25;
	// begin inline asm
	shf.r.wrap.b32 %r621, %r622, %r622, %r1739;
	// end inline asm
	xor.b32  	%r2115, %r2114, %r621;
	and.b32  	%r2116, %r622, 1359893119;
	sub.s32 	%r2117, 1521486533, %r2113;
	and.b32  	%r2118, %r2117, -1694144372;
	or.b32  	%r2119, %r2116, %r2118;
	add.s32 	%r2120, %r2119, %r2115;
	add.s32 	%r2121, %r2120, %r127;
	and.b32  	%r2122, %r631, -781301534;
	add.s32 	%r2123, %r2121, %r2122;
	mov.b32 	%r1742, 2;
	// begin inline asm
	shf.r.wrap.b32 %r624, %r631, %r631, %r1742;
	// end inline asm
	mov.b32 	%r1745, 13;
	// begin inline asm
	shf.r.wrap.b32 %r627, %r631, %r631, %r1745;
	// end inline asm
	xor.b32  	%r2124, %r627, %r624;
	mov.b32 	%r1748, 22;
	// begin inline asm
	shf.r.wrap.b32 %r630, %r631, %r631, %r1748;
	// end inline asm
	xor.b32  	%r2125, %r2124, %r630;
	add.s32 	%r640, %r2121, -852880978;
	add.s32 	%r2126, %r2123, %r2125;
	add.s32 	%r649, %r2126, -1162034111;
	// begin inline asm
	shf.r.wrap.b32 %r633, %r640, %r640, %r1733;
	// end inline asm
	// begin inline asm
	shf.r.wrap.b32 %r636, %r640, %r640, %r1736;
	// end inline asm
	xor.b32  	%r2127, %r636, %r633;
	// begin inline asm
	shf.r.wrap.b32 %r639, %r640, %r640, %r1739;
	// end inline asm
	xor.b32  	%r2128, %r2127, %r639;
	and.b32  	%r2129, %r640, %r622;
	sub.s32 	%r2130, -1294602671, %r2121;
	and.b32  	%r2131, %r2130, 1359893119;
	or.b32  	%r2132, %r2129, %r2131;
	add.s32 	%r2133, %r2132, %r2128;
	add.s32 	%r2134, %r2133, %r133;
	xor.b32  	%r2135, %r631, 1779033703;
	and.b32  	%r2136, %r649, %r2135;
	and.b32  	%r2137, %r631, 1779033703;
	xor.b32  	%r2138, %r2136, %r2137;
	add.s32 	%r2139, %r2134, %r2138;
	// begin inline asm
	shf.r.wrap.b32 %r642, %r649, %r649, %r1742;
	// end inline asm
	// begin inline asm
	shf.r.wrap.b32 %r645, %r649, %r649, %r1745;
	// end inline asm
	xor.b32  	%r2140, %r645, %r642;
	// begin inline asm
	shf.r.wrap.b32 %r648, %r649, %r649, %r1748;
	// end inline asm
	xor.b32  	%r2141, %r2140, %r648;
	add.s32 	%r658, %r2134, 204346080;
	add.s32 	%r2142, %r2139, %r2141;
	add.s32 	%r661, %r2142, 1355179099;
	// begin inline asm
	shf.r.wrap.b32 %r651, %r658, %r658, %r1733;
	// end inline asm
	// begin inline asm
	shf.r.wrap.b32 %r654, %r658, %r658, %r1736;
	// end inline asm
	xor.b32  	%r2143, %r654, %r651;
	// begin inline asm
	shf.r.wrap.b32 %r657, %r658, %r658, %r1739;
	// end inline asm
	xor.b32  	%r2144, %r2143, %r657;
	and.b32  	%r2145, %r658, %r640;
	sub.s32 	%r2146, -204346081, %r2134;
	and.b32  	%r2147, %r622, %r2146;
	or.b32  	%r2148, %r2145, %r2147;
	add.s32 	%r2149, %r2148, %r2144;
	add.s32 	%r2150, %r2149, %r139;
	xor.b32  	%r2151, %r649, %r631;
	and.b32  	%r2152, %r661, %r2151;
	and.b32  	%r2153, %r649, %r631;
	xor.b32  	%r2154, %r2152, %r2153;
	add.s32 	%r2155, %r2150, %r2154;
	// begin inline asm
	shf.r.wrap.b32 %r660, %r661, %r661, %r1742;
	// end inline asm
	// begin inline asm
	shf.r.wrap.b32 %r663, %r661, %r661, %r1745;
	// end inline asm
	xor.b32  	%r2156, %r663, %r660;
	// begin inline asm
	shf.r.wrap.b32 %r666, %r661, %r661, %r1748;
	// end inline asm
	xor.b32  	%r2157, %r2156, %r666;
	add.s32 	%r676, %r2150, -1529998197;
	add.s32 	%r2158, %r2155, %r2157;
	add.s32 	%r679, %r2158, 985935396;
	// begin inline asm
	shf.r.wrap.b32 %r669, %r676, %r676, %r1733;
	// end inline asm
	// begin inline asm
	shf.r.wrap.b32 %r672, %r676, %r676, %r1736;
	// end inline asm
	xor.b32  	%r2159, %r672, %r669;
	// begin inline asm
	shf.r.wrap.b32 %r675, %r676, %r676, %r1739;
	// end inline asm
	xor.b32  	%r2160, %r2159, %r675;
	and.b32  	%r2161, %r676, %r658;
	sub.s32 	%r2162, 1529998196, %r2150;
	and.b32  	%r2163, %r640, %r2162;
	or.b32  	%r2164, %r2161, %r2163;
	add.s32 	%r2165, %r622, %r2164;
	add.s32 	%r2166, %r2165, %r2160;
	add.s32 	%r2167, %r2166, 961987163;
	// begin inline asm
	shf.r.wrap.b32 %r678, %r679, %r679, %r1742;
	// end inline asm
	// begin inline asm
	shf.r.wrap.b32 %r681, %r679, %r679, %r1745;
	// end inline asm
	xor.b32  	%r2168, %r681, %r678;
	// begin inline asm
	shf.r.wrap.b32 %r684, %r679, %r679, %r1748;
	// end inline asm
	xor.b32  	%r2169, %r2168, %r684;
	xor.b32  	%r2170, %r661, %r649;
	and.b32  	%r2171, %r679, %r2170;
	and.b32  	%r2172, %r661, %r649;
	xor.b32  	%r2173, %r2171, %r2172;
	add.s32 	%r694, %r2167, %r631;
	add.s32 	%r2174, %r2167, %r2173;
	add.s32 	%r703, %r2174, %r2169;
	// begin inline asm
	shf.r.wrap.b32 %r687, %r694, %r694, %r1733;
	// end inline asm
	// begin inline asm
	shf.r.wrap.b32 %r690, %r694, %r694, %r1736;
	// end inline asm
	xor.b32  	%r2175, %r690, %r687;
	// begin inline asm
	shf.r.wrap.b32 %r693, %r694, %r694, %r1739;
	// end inline asm
	xor.b32  	%r2176, %r2175, %r693;
	and.b32  	%r2177, %r694, %r676;
	not.b32 	%r2178, %r694;
	and.b32  	%r2179, %r658, %r2178;
	or.b32  	%r2180, %r2177, %r2179;
	add.s32 	%r2181, %r640, %r2180;
	add.s32 	%r2182, %r2181, %r2176;
	add.s32 	%r2183, %r2182, 1508970993;
	// begin inline asm
	shf.r.wrap.b32 %r696, %r703, %r703, %r1742;
	// end inline asm
	// begin inline asm
	shf.r.wrap.b32 %r699, %r703, %r703, %r1745;
	// end inline asm
	xor.b32  	%r2184, %r699, %r696;
	// begin inline asm
	shf.r.wrap.b32 %r702, %r703, %r703, %r1748;
	// end inline asm
	xor.b32  	%r2185, %r2184, %r702;
	xor.b32  	%r2186, %r679, %r661;
	and.b32  	%r2187, %r703, %r2186;
	and.b32  	%r2188, %r679, %r661;
	xor.b32  	%r2189, %r2187, %r2188;
	add.s32 	%r712, %r2183, %r649;
	add.s32 	%r2190, %r2183, %r2189;
	add.s32 	%r721, %r2190, %r2185;
	// begin inline asm
	shf.r.wrap.b32 %r705, %r712, %r712, %r1733;
	// end inline asm
	// begin inline asm
	shf.r.wrap.b32 %r708, %r712, %r712, %r1736;
	// end inline asm
	xor.b32  	%r2191, %r708, %r705;
	// begin inline asm
	shf.r.wrap.b32 %r711, %r712, %r712, %r1739;
	// end inline asm
	xor.b32  	%r2192, %r2191, %r711;
	and.b32  	%r2193, %r712, %r694;
	not.b32 	%r2194, %r712;
	and.b32  	%r2195, %r676, %r2194;
	or.b32  	%r2196, %r2193, %r2195;
	add.s32 	%r2197, %r658, %r2196;
	add.s32 	%r2198, %r2197, %r2192;
	add.s32 	%r2199, %r2198, -1841331548;
	// begin inline asm
	shf.r.wrap.b32 %r714, %r721, %r721, %r1742;
	// end inline asm
	// begin inline asm
	shf.r.wrap.b32 %r717, %r721, %r721, %r1745;
	// end inline asm
	xor.b32  	%r2200, %r717, %r714;
	// begin inline asm
	shf.r.wrap.b32 %r720, %r721, %r721, %r1748;
	// end inline asm
	xor.b32  	%r2201, %r2200, %r720;
	xor.b32  	%r2202, %r703, %r679;
	and.b32  	%r2203, %r721, %r2202;
	and.b32  	%r2204, %r703, %r679;
	xor.b32  	%r2205, %r2203, %r2204;
	add.s32 	%r730, %r2199, %r661;
	add.s32 	%r2206, %r2199, %r2205;
	add.s32 	%r739, %r2206, %r2201;
	// begin inline asm
	shf.r.wrap.b32 %r723, %r730, %r730, %r1733;
	// end inline asm
	// begin inline asm
	shf.r.wrap.b32 %r726, %r730, %r730, %r1736;
	// end inline asm
	xor.b32  	%r2207, %r726, %r723;
	// begin inline asm
	shf.r.wrap.b32 %r729, %r730, %r730, %r1739;
	// end inline asm
	xor.b32  	%r2208, %r2207, %r729;
	and.b32  	%r2209, %r730, %r712;
	not.b32 	%r2210, %r730;
	and.b32  	%r2211, %r694, %r2210;
	or.b32  	%r2212, %r2209, %r2211;
	add.s32 	%r2213, %r676, %r2212;
	add.s32 	%r2214, %r2213, %r2208;
	add.s32 	%r2215, %r2214, -1424204075;
	// begin inline asm
	shf.r.wrap.b32 %r732, %r739, %r739, %r1742;
	// end inline asm
	// begin inline asm
	shf.r.wrap.b32 %r735, %r739, %r739, %r1745;
	// end inline asm
	xor.b32  	%r2216, %r735, %r732;
	// begin inline asm
	shf.r.wrap.b32 %r738, %r739, %r739, %r1748;
	// end inline asm
	xor.b32  	%r2217, %r2216, %r738;
	xor.b32  	%r2218, %r721, %r703;
	and.b32  	%r2219, %r739, %r2218;
	and.b32  	%r2220, %r721, %r703;
	xor.b32  	%r2221, %r2219, %r2220;
	add.s32 	%r748, %r2215, %r679;
	add.s32 	%r2222, %r2215, %r2221;
	add.s32 	%r757, %r2222, %r2217;
	// begin inline asm
	shf.r.wrap.b32 %r741, %r748, %r748, %r1733;
	// end inline asm
	// begin inline asm
	shf.r.wrap.b32 %r744, %r748, %r748, %r1736;
	// end inline asm
	xor.b32  	%r2223, %r744, %r741;
	// begin inline asm
	shf.r.wrap.b32 %r747, %r748, %r748, %r1739;
	// end inline asm
	xor.b32  	%r2224, %r2223, %r747;
	and.b32  	%r2225, %r748, %r730;
	not.b32 	%r2226, %r748;
	and.b32  	%r2227, %r712, %r2226;
	or.b32  	%r2228, %r2225, %r2227;
	add.s32 	%r2229, %r694, %r2228;
	add.s32 	%r2230, %r2229, %r2224;
	add.s32 	%r2231, %r2230, -670586216;
	// begin inline asm
	shf.r.wrap.b32 %r750, %r757, %r757, %r1742;
	// end inline asm
	// begin inline asm
	shf.r.wrap.b32 %r753, %r757, %r757, %r1745;
	// end inline asm
	xor.b32  	%r2232, %r753, %r750;
	// begin inline asm
	shf.r.wrap.b32 %r756, %r757, %r757, %r1748;
	// end inline asm
	xor.b32  	%r2233, %r2232, %r756;
	xor.b32  	%r2234, %r739, %r721;
	and.b32  	%r2235, %r757, %r2234;
	and.b32  	%r2236, %r739, %r721;
	xor.b32  	%r2237, %r2235, %r2236;
	add.s32 	%r766, %r2231, %r703;
	add.s32 	%r2238, %r2231, %r2237;
	add.s32 	%r775, %r2238, %r2233;
	// begin inline asm
	shf.r.wrap.b32 %r759, %r766, %r766, %r1733;
	// end inline asm
	// begin inline asm
	shf.r.wrap.b32 %r762, %r766, %r766, %r1736;
	// end inline asm
	xor.b32  	%r2239, %r762, %r759;
	// begin inline asm
	shf.r.wrap.b32 %r765, %r766, %r766, %r1739;
	// end inline asm
	xor.b32  	%r2240, %r2239, %r765;
	and.b32  	%r2241, %r766, %r748;
	not.b32 	%r2242, %r766;
	and.b32  	%r2243, %r730, %r2242;
	or.b32  	%r2244, %r2241, %r2243;
	add.s32 	%r2245, %r712, %r2244;
	add.s32 	%r2246, %r2245, %r2240;
	add.s32 	%r2247, %r2246, 310598401;
	// begin inline asm
	shf.r.wrap.b32 %r768, %r775, %r775, %r1742;
	// end inline asm
	// begin inline asm
	shf.r.wrap.b32 %r771, %r775, %r775, %r1745;
	// end inline asm
	xor.b32  	%r2248, %r771, %r768;
	// begin inline asm
	shf.r.wrap.b32 %r774, %r775, %r775, %r1748;
	// end inline asm
	xor.b32  	%r2249, %r2248, %r774;
	xor.b32  	%r2250, %r757, %r739;
	and.b32  	%r2251, %r775, %r2250;
	and.b32  	%r2252, %r757, %r739;
	xor.b32  	%r2253, %r2251, %r2252;
	add.s32 	%r784, %r2247, %r721;
	add.s32 	%r2254, %r2247, %r2253;
	add.s32 	%r793, %r2254, %r2249;
	// begin inline asm
	shf.r.wrap.b32 %r777, %r784, %r784, %r1733;
	// end inline asm
	// begin inline asm
	shf.r.wrap.b32 %r780, %r784, %r784, %r1736;
	// end inline asm
	xor.b32  	%r2255, %r780, %r777;
	// begin inline asm
	shf.r.wrap.b32 %r783, %r784, %r784, %r1739;
	// end inline asm
	xor.b32  	%r2256, %r2255, %r783;
	and.b32  	%r2257, %r784, %r766;
	not.b32 	%r2258, %r784;
	and.b32  	%r2259, %r748, %r2258;
	or.b32  	%r2260, %r2257, %r2259;
	add.s32 	%r2261, %r730, %r2260;
	add.s32 	%r2262, %r2261, %r2256;
	add.s32 	%r2263, %r2262, 607225278;
	// begin inline asm
	shf.r.wrap.b32 %r786, %r793, %r793, %r1742;
	// end inline asm
	// begin inline asm
	shf.r.wrap.b32 %r789, %r793, %r793, %r1745;
	// end inline asm
	xor.b32  	%r2264, %r789, %r786;
	// begin inline asm
	shf.r.wrap.b32 %r792, %r793, %r793, %r1748;
	// end inline asm
	xor.b32  	%r2265, %r2264, %r792;
	xor.b32  	%r2266, %r775, %r757;
	and.b32  	%r2267, %r793, %r2266;
	and.b32  	%r2268, %r775, %r757;
	xor.b32  	%r2269, %r2267, %r2268;
	add.s32 	%r802, %r2263, %r739;
	add.s32 	%r2270, %r2263, %r2269;
	add.s32 	%r811, %r2270, %r2265;
	// begin inline asm
	shf.r.wrap.b32 %r795, %r802, %r802, %r1733;
	// end inline asm
	// begin inline asm
	shf.r.wrap.b32 %r798, %r802, %r802, %r1736;
	// end inline asm
	xor.b32  	%r2271, %r798, %r795;
	// begin inline asm
	shf.r.wrap.b32 %r801, %r802, %r802, %r1739;
	// end inline asm
	xor.b32  	%r2272, %r2271, %r801;
	and.b32  	%r2273, %r802, %r784;
	not.b32 	%r2274, %r802;
	and.b32  	%r2275, %r766, %r2274;
	or.b32  	%r2276, %r2273, %r2275;
	add.s32 	%r2277, %r748, %r2276;
	add.s32 	%r2278, %r2277, %r2272;
	add.s32 	%r2279, %r2278, 1426881987;
	// begin inline asm
	shf.r.wrap.b32 %r804, %r811, %r811, %r1742;
	// end inline asm
	// begin inline asm
	shf.r.wrap.b32 %r807, %r811, %r811, %r1745;
	// end inline asm
	xor.b32  	%r2280, %r807, %r804;
	// begin inline asm
	shf.r.wrap.b32 %r810, %r811, %r811, %r1748;
	// end inline asm
	xor.b32  	%r2281, %r2280, %r810;
	xor.b32  	%r2282, %r793, %r775;
	and.b32  	%r2283, %r811, %r2282;
	and.b32  	%r2284, %r793, %r775;
	xor.b32  	%r2285, %r2283, %r2284;
	add.s32 	%r820, %r2279, %r757;
	add.s32 	%r2286, %r2279, %r2285;
	add.s32 	%r829, %r2286, %r2281;
	// begin inline asm
	shf.r.wrap.b32 %r813, %r820, %r820, %r1733;
	// end inline asm
	// begin inline asm
	shf.r.wrap.b32 %r816, %r820, %r820, %r1736;
	// end inline asm
	xor.b32  	%r2287, %r816, %r813;
	// begin inline asm
	shf.r.wrap.b32 %r819, %r820, %r820, %r1739;
	// end inline asm
	xor.b32  	%r2288, %r2287, %r819;
	and.b32  	%r2289, %r820, %r802;
	not.b32 	%r2290, %r820;
	and.b32  	%r2291, %r784, %r2290;
	or.b32  	%r2292, %r2289, %r2291;
	add.s32 	%r2293, %r766, %r2292;
	add.s32 	%r2294, %r2293, %r2288;
	add.s32 	%r2295, %r2294, 1925078388;
	// begin inline asm
	shf.r.wrap.b32 %r822, %r829, %r829, %r1742;
	// end inline asm
	// begin inline asm
	shf.r.wrap.b32 %r825, %r829, %r829, %r1745;
	// end inline asm
	xor.b32  	%r2296, %r825, %r822;
	// begin inline asm
	shf.r.wrap.b32 %r828, %r829, %r829, %r1748;
	// end inline asm
	xor.b32  	%r2297, %r2296, %r828;
	xor.b32  	%r2298, %r811, %r793;
	and.b32  	%r2299, %r829, %r2298;
	and.b32  	%r2300, %r811, %r793;
	xor.b32  	%r2301, %r2299, %r2300;
	add.s32 	%r838, %r2295, %r775;
	add.s32 	%r2302, %r2295, %r2301;
	add.s32 	%r847, %r2302, %r2297;
	// begin inline asm
	shf.r.wrap.b32 %r831, %r838, %r838, %r1733;
	// end inline asm
	// begin inline asm
	shf.r.wrap.b32 %r834, %r838, %r838, %r1736;
	// end inline asm
	xor.b32  	%r2303, %r834, %r831;
	// begin inline asm
	shf.r.wrap.b32 %r837, %r838, %r838, %r1739;
	// end inline asm
	xor.b32  	%r2304, %r2303, %r837;
	and.b32  	%r2305, %r838, %r820;
	not.b32 	%r2306, %r838;
	and.b32  	%r2307, %r802, %r2306;
	or.b32  	%r2308, %r2305, %r2307;
	add.s32 	%r2309, %r784, %r2308;
	add.s32 	%r2310, %r2309, %r2304;
	add.s32 	%r2311, %r2310, -2132889090;
	// begin inline asm
	shf.r.wrap.b32 %r840, %r847, %r847, %r1742;
	// end inline asm
	// begin inline asm
	shf.r.wrap.b32 %r843, %r847, %r847, %r1745;
	// end inline asm
	xor.b32  	%r2312, %r843, %r840;
	// begin inline asm
	shf.r.wrap.b32 %r846, %r847, %r847, %r1748;
	// end inline asm
	xor.b32  	%r2313, %r2312, %r846;
	xor.b32  	%r2314, %r829, %r811;
	and.b32  	%r2315, %r847, %r2314;
	and.b32  	%r2316, %r829, %r811;
	xor.b32  	%r2317, %r2315, %r2316;
	add.s32 	%r856, %r2311, %r793;
	add.s32 	%r2318, %r2311, %r2317;
	add.s32 	%r865, %r2318, %r2313;
	// begin inline asm
	shf.r.wrap.b32 %r849, %r856, %r856, %r1733;
	// end inline asm
	// begin inline asm
	shf.r.wrap.b32 %r852, %r856, %r856, %r1736;
	// end inline asm
	xor.b32  	%r2319, %r852, %r849;
	// begin inline asm
	shf.r.wrap.b32 %r855, %r856, %r856, %r1739;
	// end inline asm
	xor.b32  	%r2320, %r2319, %r855;
	and.b32  	%r2321, %r856, %r838;
	not.b32 	%r2322, %r856;
	and.b32  	%r2323, %r820, %r2322;
	or.b32  	%r2324, %r2321, %r2323;
	add.s32 	%r2325, %r802, %r2324;
	add.s32 	%r2326, %r2325, %r2320;
	add.s32 	%r2327, %r2326, -1680079193;
	// begin inline asm
	shf.r.wrap.b32 %r858, %r865, %r865, %r1742;
	// end inline asm
	// begin inline asm
	shf.r.wrap.b32 %r861, %r865, %r865, %r1745;
	// end inline asm
	xor.b32  	%r2328, %r861, %r858;
	// begin inline asm
	shf.r.wrap.b32 %r864, %r865, %r865, %r1748;
	// end inline asm
	xor.b32  	%r2329, %r2328, %r864;
	xor.b32  	%r2330, %r847, %r829;
	and.b32  	%r2331, %r865, %r2330;
	and.b32  	%r2332, %r847, %r829;
	xor.b32  	%r2333, %r2331, %r2332;
	add.s32 	%r874, %r2327, %r811;
	add.s32 	%r2334, %r2327, %r2333;
	add.s32 	%r883, %r2334, %r2329;
	// begin inline asm
	shf.r.wrap.b32 %r867, %r874, %r874, %r1733;
	// end inline asm
	// begin inline asm
	shf.r.wrap.b32 %r870, %r874, %r874, %r1736;
	// end inline asm
	xor.b32  	%r2335, %r870, %r867;
	// begin inline asm
	shf.r.wrap.b32 %r873, %r874, %r874, %r1739;
	// end inline asm
	xor.b32  	%r2336, %r2335, %r873;
	and.b32  	%r2337, %r874, %r856;
	not.b32 	%r2338, %r874;
	and.b32  	%r2339, %r838, %r2338;
	or.b32  	%r2340, %r2337, %r2339;
	add.s32 	%r2341, %r820, %r2340;
	add.s32 	%r2342, %r2341, %r2336;
	add.s32 	%r2343, %r2342, -1046744604;
	// begin inline asm
	shf.r.wrap.b32 %r876, %r883, %r883, %r1742;
	// end inline asm
	// begin inline asm
	shf.r.wrap.b32 %r879, %r883, %r883, %r1745;
	// end inline asm
	xor.b32  	%r2344, %r879, %r876;
	// begin inline asm
	shf.r.wrap.b32 %r882, %r883, %r883, %r1748;
	// end inline asm
	xor.b32  	%r2345, %r2344, %r882;
	xor.b32  	%r2346, %r865, %r847;
	and.b32  	%r2347, %r883, %r2346;
	and.b32  	%r2348, %r865, %r847;
	xor.b32  	%r2349, %r2347, %r2348;
	add.s32 	%r892, %r2343, %r829;
	add.s32 	%r2350, %r2343, %r2349;
	add.s32 	%r901, %r2350, %r2345;
	// begin inline asm
	shf.r.wrap.b32 %r885, %r892, %r892, %r1733;
	// end inline asm
	// begin inline asm
	shf.r.wrap.b32 %r888, %r892, %r892, %r1736;
	// end inline asm
	xor.b32  	%r2351, %r888, %r885;
	// begin inline asm
	shf.r.wrap.b32 %r891, %r892, %r892, %r1739;
	// end inline asm
	xor.b32  	%r2352, %r2351, %r891;
	and.b32  	%r2353, %r892, %r874;
	not.b32 	%r2354, %r892;
	and.b32  	%r2355, %r856, %r2354;
	or.b32  	%r2356, %r2353, %r2355;
	add.s32 	%r2357, %r838, %r2356;
	add.s32 	%r2358, %r2357, %r2352;
	add.s32 	%r2359, %r2358, %r223;
	add.s32 	%r2360, %r2359, -459576895;
	// begin inline asm
	shf.r.wrap.b32 %r894, %r901, %r901, %r1742;
	// end inline asm
	// begin inline asm
	shf.r.wrap.b32 %r897, %r901, %r901, %r1745;
	// end inline asm
	xor.b32  	%r2361, %r897, %r894;
	// begin inline asm
	shf.r.wrap.b32 %r900, %r901, %r901, %r1748;
	// end inline asm
	xor.b32  	%r2362, %r2361, %r900;
	xor.b32  	%r2363, %r883, %r865;
	and.b32  	%r2364, %r901, %r2363;
	and.b32  	%r2365, %r883, %r865;
	xor.b32  	%r2366, %r2364, %r2365;
	add.s32 	%r910, %r2360, %r847;
	add.s32 	%r2367, %r2360, %r2366;
	add.s32 	%r919, %r2367, %r2362;
	// begin inline asm
	shf.r.wrap.b32 %r903, %r910, %r910, %r1733;
	// end inline asm
	// begin inline asm
	shf.r.wrap.b32 %r906, %r910, %r910, %r1736;
	// end inline asm
	xor.b32  	%r2368, %r906, %r903;
	// begin inline asm
	shf.r.wrap.b32 %r909, %r910, %r910, %r1739;
	// end inline asm
	xor.b32  	%r2369, %r2368, %r909;
	and.b32  	%r2370, %r910, %r892;
	not.b32 	%r2371, %r910;
	and.b32  	%r2372, %r874, %r2371;
	or.b32  	%r2373, %r2370, %r2372;
	add.s32 	%r2374, %r856, %r2373;
	add.s32 	%r2375, %r2374, %r2369;
	add.s32 	%r2376, %r2375, %r235;
	add.s32 	%r2377, %r2376, -272742522;
	// begin inline asm
	shf.r.wrap.b32 %r912, %r919, %r919, %r1742;
	// end inline asm
	// begin inline asm
	shf.r.wrap.b32 %r915, %r919, %r919, %r1745;
	// end inline asm
	xor.b32  	%r2378, %r915, %r912;
	// begin inline asm
	shf.r.wrap.b32 %r918, %r919, %r919, %r1748;
	// end inline asm
	xor.b32  	%r2379, %r2378, %r918;
	xor.b32  	%r2380, %r901, %r883;
	and.b32  	%r2381, %r919, %r2380;
	and.b32  	%r2382, %r901, %r883;
	xor.b32  	%r2383, %r2381, %r2382;
	add.s32 	%r928, %r2377, %r865;
	add.s32 	%r2384, %r2377, %r2383;
	add.s32 	%r937, %r2384, %r2379;
	// begin inline asm
	shf.r.wrap.b32 %r921, %r928, %r928, %r1733;
	// end inline asm
	// begin inline asm
	shf.r.wrap.b32 %r924, %r928, %r928, %r1736;
	// end inline asm
	xor.b32  	%r2385, %r924, %r921;
	// begin inline asm
	shf.r.wrap.b32 %r927, %r928, %r928, %r1739;
	// end inline asm
	xor.b32  	%r2386, %r2385, %r927;
	and.b32  	%r2387, %r928, %r910;
	not.b32 	%r2388, %r928;
	and.b32  	%r2389, %r892, %r2388;
	or.b32  	%r2390, %r2387, %r2389;
	add.s32 	%r2391, %r874, %r2390;
	add.s32 	%r2392, %r2391, %r2386;
	add.s32 	%r2393, %r2392, %r247;
	add.s32 	%r2394, %r2393, 264347078;
	// begin inline asm
	shf.r.wrap.b32 %r930, %r937, %r937, %r1742;
	// end inline asm
	// begin inline asm
	shf.r.wrap.b32 %r933, %r937, %r937, %r1745;
	// end inline asm
	xor.b32  	%r2395, %r933, %r930;
	// begin inline asm
	shf.r.wrap.b32 %r936, %r937, %r937, %r1748;
	// end inline asm
	xor.b32  	%r2396, %r2395, %r936;
	xor.b32  	%r2397, %r919, %r901;
	and.b32  	%r2398, %r937, %r2397;
	and.b32  	%r2399, %r919, %r901;
	xor.b32  	%r2400, %r2398, %r2399;
	add.s32 	%r946, %r2394, %r883;
	add.s32 	%r2401, %r2394, %r2400;
	add.s32 	%r955, %r2401, %r2396;
	// begin inline asm
	shf.r.wrap.b32 %r939, %r946, %r946, %r1733;
	// end inline asm
	// begin inline asm
	shf.r.wrap.b32 %r942, %r946, %r946, %r1736;
	// end inline asm
	xor.b32  	%r2402, %r942, %r939;
	// begin inline asm
	shf.r.wrap.b32 %r945, %r946, %r946, %r1739;
	// end inline asm
	xor.b32  	%r2403, %r2402, %r945;
	and.b32  	%r2404, %r946, %r928;
	not.b32 	%r2405, %r946;
	and.b32  	%r2406, %r910, %r2405;
	or.b32  	%r2407, %r2404, %r2406;
	add.s32 	%r2408, %r892, %r2407;
	add.s32 	%r2409, %r2408, %r2403;
	add.s32 	%r2410, %r2409, %r259;
	add.s32 	%r2411, %r2410, 604807628;
	// begin inline asm
	shf.r.wrap.b32 %r948, %r955, %r955, %r1742;
	// end inline asm
	// begin inline asm
	shf.r.wrap.b32 %r951, %r955, %r955, %r1745;
	// end inline asm
	xor.b32  	%r2412, %r951, %r948;
	// begin inline asm
	shf.r.wrap.b32 %r954, %r955, %r955, %r1748;
	// end inline asm
	xor.b32  	%r2413, %r2412, %r954;
	xor.b32  	%r2414, %r937, %r919;
	and.b32  	%r2415, %r955, %r2414;
	and.b32  	%r2416, %r937, %r919;
	xor.b32  	%r2417, %r2415, %r2416;
	add.s32 	%r964, %r2411, %r901;
	add.s32 	%r2418, %r2411, %r2417;
	add.s32 	%r973, %r2418, %r2413;
	// begin inline asm
	shf.r.wrap.b32 %r957, %r964, %r964, %r1733;
	// end inline asm
	// begin inline asm
	shf.r.wrap.b32 %r960, %r964, %r964, %r1736;
	// end inline asm
	xor.b32  	%r2419, %r960, %r957;
	// begin inline asm
	shf.r.wrap.b32 %r963, %r964, %r964, %r1739;
	// end inline asm
	xor.b32  	%r2420, %r2419, %r963;
	and.b32  	%r2421, %r964, %r946;
	not.b32 	%r2422, %r964;
	and.b32  	%r2423, %r928, %r2422;
	or.b32  	%r2424, %r2421, %r2423;
	add.s32 	%r2425, %r910, %r2424;
	add.s32 	%r2426, %r2425, %r2420;
	add.s32 	%r2427, %r2426, %r271;
	add.s32 	%r2428, %r2427, 770255983;
	// begin inline asm
	shf.r.wrap.b32 %r966, %r973, %r973, %r1742;
	// end inline asm
	// begin inline asm
	shf.r.wrap.b32 %r969, %r973, %r973, %r1745;
	// end inline asm
	xor.b32  	%r2429, %r969, %r966;
	// begin inline asm
	shf.r.wrap.b32 %r972, %r973, %r973, %r1748;
	// end inline asm
	xor.b32  	%r2430, %r2429, %r972;
	xor.b32  	%r2431, %r955, %r937;
	and.b32  	%r2432, %r973, %r2431;
	and.b32  	%r2433, %r955, %r937;
	xor.b32  	%r2434, %r2432, %r2433;
	add.s32 	%r982, %r2428, %r919;
	add.s32 	%r2435, %r2428, %r2434;
	add.s32 	%r991, %r2435, %r2430;
	// begin inline asm
	shf.r.wrap.b32 %r975, %r982, %r982, %r1733;
	// end inline asm
	// begin inline asm
	shf.r.wrap.b32 %r978, %r982, %r982, %r1736;
	// end inline asm
	xor.b32  	%r2436, %r978, %r975;
	// begin inline asm
	shf.r.wrap.b32 %r981, %r982, %r982, %r1739;
	// end inline asm
	xor.b32  	%r2437, %r2436, %r981;
	and.b32  	%r2438, %r982, %r964;
	not.b32 	%r2439, %r982;
	and.b32  	%r2440, %r946, %r2439;
	or.b32  	%r2441, %r2438, %r2440;
	add.s32 	%r2442, %r928, %r2441;
	add.s32 	%r2443, %r2442, %r2437;
	add.s32 	%r2444, %r2443, %r283;
	add.s32 	%r2445, %r2444, 1249150122;
	// begin inline asm
	shf.r.wrap.b32 %r984, %r991, %r991, %r1742;
	// end inline asm
	// begin inline asm
	shf.r.wrap.b32 %r987, %r991, %r991, %r1745;
	// end inline asm
	xor.b32  	%r2446, %r987, %r984;
	// begin inline asm
	shf.r.wrap.b32 %r990, %r991, %r991, %r1748;
	// end inline asm
	xor.b32  	%r2447, %r2446, %r990;
	xor.b32  	%r2448, %r973, %r955;
	and.b32  	%r2449, %r991, %r2448;
	and.b32  	%r2450, %r973, %r955;
	xor.b32  	%r2451, %r2449, %r2450;
	add.s32 	%r1000, %r2445, %r937;
	add.s32 	%r2452, %r2445, %r2451;
	add.s32 	%r1009, %r2452, %r2447;
	// begin inline asm
	shf.r.wrap.b32 %r993, %r1000, %r1000, %r1733;
	// end inline asm
	// begin inline asm
	shf.r.wrap.b32 %r996, %r1000, %r1000, %r1736;
	// end inline asm
	xor.b32  	%r2453, %r996, %r993;
	// begin inline asm
	shf.r.wrap.b32 %r999, %r1000, %r1000, %r1739;
	// end inline asm
	xor.b32  	%r2454, %r2453, %r999;
	and.b32  	%r2455, %r1000, %r982;
	not.b32 	%r2456, %r1000;
	and.b32  	%r2457, %r964, %r2456;
	or.b32  	%r2458, %r2455, %r2457;
	add.s32 	%r2459, %r946, %r2458;
	add.s32 	%r2460, %r2459, %r2454;
	add.s32 	%r2461, %r2460, %r178;
	add.s32 	%r2462, %r2461, 1555081692;
	// begin inline asm
	shf.r.wrap.b32 %r1002, %r1009, %r1009, %r1742;
	// end inline asm
	// begin inline asm
	shf.r.wrap.b32 %r1005, %r1009, %r1009, %r1745;
	// end inline asm
	xor.b32  	%r2463, %r1005, %r1002;
	// begin inline asm
	shf.r.wrap.b32 %r1008, %r1009, %r1009, %r1748;
	// end inline asm
	xor.b32  	%r2464, %r2463, %r1008;
	xor.b32  	%r2465, %r991, %r973;
	and.b32  	%r2466, %r1009, %r2465;
	and.b32  	%r2467, %r991, %r973;
	xor.b32  	%r2468, %r2466, %r2467;
	add.s32 	%r1018, %r2462, %r955;
	add.s32 	%r2469, %r2462, %r2468;
	add.s32 	%r1027, %r2469, %r2464;
	// begin inline asm
	shf.r.wrap.b32 %r1011, %r1018, %r1018, %r1733;
	// end inline asm
	// begin inline asm
	shf.r.wrap.b32 %r1014, %r1018, %r1018, %r1736;
	// end inline asm
	xor.b32  	%r2470, %r1014, %r1011;
	// begin inline asm
	shf.r.wrap.b32 %r1017, %r1018, %r1018, %r1739;
	// end inline asm
	xor.b32  	%r2471, %r2470, %r1017;
	and.b32  	%r2472, %r1018, %r1000;
	not.b32 	%r2473, %r1018;
	and.b32  	%r2474, %r982, %r2473;
	or.b32  	%r2475, %r2472, %r2474;
	add.s32 	%r2476, %r964, %r2475;
	add.s32 	%r2477, %r2476, %r2471;
	add.s32 	%r2478, %r2477, %r307;
	add.s32 	%r2479, %r2478, 1996064986;
	// begin inline asm
	shf.r.wrap.b32 %r1020, %r1027, %r1027, %r1742;
	// end inline asm
	// begin inline asm
	shf.r.wrap.b32 %r1023, %r1027, %r1027, %r1745;
	// end inline asm
	xor.b32  	%r2480, %r1023, %r1020;
	// begin inline asm
	shf.r.wrap.b32 %r1026, %r1027, %r1027, %r1748;
	// end inline asm
	xor.b32  	%r2481, %r2480, %r1026;
	xor.b32  	%r2482, %r1009, %r991;
	and.b32  	%r2483, %r1027, %r2482;
	and.b32  	%r2484, %r1009, %r991;
	xor.b32  	%r2485, %r2483, %r2484;
	add.s32 	%r1036, %r2479, %r973;
	add.s32 	%r2486, %r2479, %r2485;
	add.s32 	%r1045, %r2486, %r2481;
	// begin inline asm
	shf.r.wrap.b32 %r1029, %r1036, %r1036, %r1733;
	// end inline asm
	// begin inline asm
	shf.r.wrap.b32 %r1032, %r1036, %r1036, %r1736;
	// end inline asm
	xor.b32  	%r2487, %r1032, %r1029;
	// begin inline asm
	shf.r.wrap.b32 %r1035, %r1036, %r1036, %r1739;
	// end inline asm
	xor.b32  	%r2488, %r2487, %r1035;
	and.b32  	%r2489, %r1036, %r1018;
	not.b32 	%r2490, %r1036;
	and.b32  	%r2491, %r1000, %r2490;
	or.b32  	%r2492, %r2489, %r2491;
	add.s32 	%r2493, %r982, %r2492;
	add.s32 	%r2494, %r2493, %r2488;
	add.s32 	%r2495, %r2494, %r319;
	add.s32 	%r2496, %r2495, -1740746414;
	// begin inline asm
	shf.r.wrap.b32 %r1038, %r1045, %r1045, %r1742;
	// end inline asm
	// begin inline asm
	shf.r.wrap.b32 %r1041, %r1045, %r1045, %r1745;
	// end inline asm
	xor.b32  	%r2497, %r1041, %r1038;
	// begin inline asm
	shf.r.wrap.b32 %r1044, %r1045, %r1045, %r1748;
	// end inline asm
	xor.b32  	%r2498, %r2497, %r1044;
	xor.b32  	%r2499, %r1027, %r1009;
	and.b32  	%r2500, %r1045, %r2499;
	and.b32  	%r2501, %r1027, %r1009;
	xor.b32  	%r2502, %r2500, %r2501;
	add.s32 	%r1054, %r2496, %r991;
	add.s32 	%r2503, %r2496, %r2502;
	add.s32 	%r1063, %r2503, %r2498;
	// begin inline asm
	shf.r.wrap.b32 %r1047, %r1054, %r1054, %r1733;
	// end inline asm
	// begin inline asm
	shf.r.wrap.b32 %r1050, %r1054, %r1054, %r1736;
	// end inline asm
	xor.b32  	%r2504, %r1050, %r1047;
	// begin inline asm
	shf.r.wrap.b32 %r1053, %r1054, %r1054, %r1739;
	// end inline asm
	xor.b32  	%r2505, %r2504, %r1053;
	and.b32  	%r2506, %r1054, %r1036;
	not.b32 	%r2507, %r1054;
	and.b32  	%r2508, %r1018, %r2507;
	or.b32  	%r2509, %r2506, %r2508;
	add.s32 	%r2510, %r1000, %r2509;
	add.s32 	%r2511, %r2510, %r2505;
	add.s32 	%r2512, %r2511, %r331;
	add.s32 	%r2513, %r2512, -1473132947;
	// begin inline asm
	shf.r.wrap.b32 %r1056, %r1063, %r1063, %r1742;
	// end inline asm
	// begin inline asm
	shf.r.wrap.b32 %r1059, %r1063, %r1063, %r1745;
	// end inline asm
	xor.b32  	%r2514, %r1059, %r1056;
	// begin inline asm
	shf.r.wrap.b32 %r1062, %r1063, %r1063, %r1748;
	// end inline asm
	xor.b32  	%r2515, %r2514, %r1062;
	xor.b32  	%r2516, %r1045, %r1027;
	and.b32  	%r2517, %r1063, %r2516;
	and.b32  	%r2518, %r1045, %r1027;
	xor.b32  	%r2519, %r2517, %r2518;
	add.s32 	%r1072, %r2513, %r1009;
	add.s32 	%r2520, %r2513, %r2519;
	add.s32 	%r1081, %r2520, %r2515;
	// begin inline asm
	shf.r.wrap.b32 %r1065, %r1072, %r1072, %r1733;
	// end inline asm
	// begin inline asm
	shf.r.wrap.b32 %r1068, %r1072, %r1072, %r1736;
	// end inline asm
	xor.b32  	%r2521, %r1068, %r1065;
	// begin inline asm
	shf.r.wrap.b32 %r1071, %r1072, %r1072, %r1739;
	// end inline asm
	xor.b32  	%r2522, %r2521, %r1071;
	and.b32  	%r2523, %r1072, %r1054;
	not.b32 	%r2524, %r1072;
	and.b32  	%r2525, %r1036, %r2524;
	or.b32  	%r2526, %r2523, %r2525;
	add.s32 	%r2527, %r1018, %r2526;
	add.s32 	%r2528, %r2527, %r2522;
	add.s32 	%r2529, %r2528, %r343;
	add.s32 	%r2530, %r2529, -1341970488;
	// begin inline asm
	shf.r.wrap.b32 %r1074, %r1081, %r1081, %r1742;
	// end inline asm
	// begin inline asm
	shf.r.wrap.b32 %r1077, %r1081, %r1081, %r1745;
	// end inline asm
	xor.b32  	%r2531, %r1077, %r1074;
	// begin inline asm
	shf.r.wrap.b32 %r1080, %r1081, %r1081, %r1748;
	// end inline asm
	xor.b32  	%r2532, %r2531, %r1080;
	xor.b32  	%r2533, %r1063, %r1045;
	and.b32  	%r2534, %r1081, %r2533;
	and.b32  	%r2535, %r1063, %r1045;
	xor.b32  	%r2536, %r2534, %r2535;
	add.s32 	%r1090, %r2530, %r1027;
	add.s32 	%r2537, %r2530, %r2536;
	add.s32 	%r1099, %r2537, %r2532;
	// begin inline asm
	shf.r.wrap.b32 %r1083, %r1090, %r1090, %r1733;
	// end inline asm
	// begin inline asm
	shf.r.wrap.b32 %r1086, %r1090, %r1090, %r1736;
	// end inline asm
	xor.b32  	%r2538, %r1086, %r1083;
	// begin inline asm
	shf.r.wrap.b32 %r1089, %r1090, %r1090, %r1739;
	// end inline asm
	xor.b32  	%r2539, %r2538, %r1089;
	and.b32  	%r2540, %r1090, %r1072;
	not.b32 	%r2541, %r1090;
	and.b32  	%r2542, %r1054, %r2541;
	or.b32  	%r2543, %r2540, %r2542;
	add.s32 	%r2544, %r1036, %r2543;
	add.s32 	%r2545, %r2544, %r2539;
	add.s32 	%r2546, %r2545, %r355;
	add.s32 	%r2547, %r2546, -1084653625;
	// begin inline asm
	shf.r.wrap.b32 %r1092, %r1099, %r1099, %r1742;
	// end inline asm
	// begin inline asm
	shf.r.wrap.b32 %r1095, %r1099, %r1099, %r1745;
	// end inline asm
	xor.b32  	%r2548, %r1095, %r1092;
	// begin inline asm
	shf.r.wrap.b32 %r1098, %r1099, %r1099, %r1748;
	// end inline asm
	xor.b32  	%r2549, %r2548, %r1098;
	xor.b32  	%r2550, %r1081, %r1063;
	and.b32  	%r2551, %r1099, %r2550;
	and.b32  	%r2552, %r1081, %r1063;
	xor.b32  	%r2553, %r2551, %r2552;
	add.s32 	%r1108, %r2547, %r1045;
	add.s32 	%r2554, %r2547, %r2553;
	add.s32 	%r1117, %r2554, %r2549;
	// begin inline asm
	shf.r.wrap.b32 %r1101, %r1108, %r1108, %r1733;
	// end inline asm
	// begin inline asm
	shf.r.wrap.b32 %r1104, %r1108, %r1108, %r1736;
	// end inline asm
	xor.b32  	%r2555, %r1104, %r1101;
	// begin inline asm
	shf.r.wrap.b32 %r1107, %r1108, %r1108, %r1739;
	// end inline asm
	xor.b32  	%r2556, %r2555, %r1107;
	and.b32  	%r2557, %r1108, %r1090;
	not.b32 	%r2558, %r1108;
	and.b32  	%r2559, %r1072, %r2558;
	or.b32  	%r2560, %r2557, %r2559;
	add.s32 	%r2561, %r1054, %r2560;
	add.s32 	%r2562, %r2561, %r2556;
	add.s32 	%r2563, %r2562, %r367;
	add.s32 	%r2564, %r2563, -958395405;
	// begin inline asm
	shf.r.wrap.b32 %r1110, %r1117, %r1117, %r1742;
	// end inline asm
	// begin inline asm
	shf.r.wrap.b32 %r1113, %r1117, %r1117, %r1745;
	// end inline asm
	xor.b32  	%r2565, %r1113, %r1110;
	// begin inline asm
	shf.r.wrap.b32 %r1116, %r1117, %r1117, %r1748;
	// end inline asm
	xor.b32  	%r2566, %r2565, %r1116;
	xor.b32  	%r2567, %r1099, %r1081;
	and.b32  	%r2568, %r1117, %r2567;
	and.b32  	%r2569, %r1099, %r1081;
	xor.b32  	%r2570, %r2568, %r2569;
	add.s32 	%r1126, %r2564, %r1063;
	add.s32 	%r2571, %r2564, %r2570;
	add.s32 	%r1135, %r2571, %r2566;
	// begin inline asm
	shf.r.wrap.b32 %r1119, %r1126, %r1126, %r1733;
	// end inline asm
	// begin inline asm
	shf.r.wrap.b32 %r1122, %r1126, %r1126, %r1736;
	// end inline asm
	xor.b32  	%r2572, %r1122, %r1119;
	// begin inline asm
	shf.r.wrap.b32 %r1125, %r1126, %r1126, %r1739;
	// end inline asm
	xor.b32  	%r2573, %r2572, %r1125;
	and.b32  	%r2574, %r1126, %r1108;
	not.b32 	%r2575, %r1126;
	and.b32  	%r2576, %r1090, %r2575;
	or.b32  	%r2577, %r2574, %r2576;
	add.s32 	%r2578, %r1072, %r2577;
	add.s32 	%r2579, %r2578, %r2573;
	add.s32 	%r2580, %r2579, %r379;
	add.s32 	%r2581, %r2580, -710438585;
	// begin inline asm
	shf.r.wrap.b32 %r1128, %r1135, %r1135, %r1742;
	// end inline asm
	// begin inline asm
	shf.r.wrap.b32 %r1131, %r1135, %r1135, %r1745;
	// end inline asm
	xor.b32  	%r2582, %r1131, %r1128;
	// begin inline asm
	shf.r.wrap.b32 %r1134, %r1135, %r1135, %r1748;
	// end inline asm
	xor.b32  	%r2583, %r2582, %r1134;
	xor.b32  	%r2584, %r1117, %r1099;
	and.b32  	%r2585, %r1135, %r2584;
	and.b32  	%r2586, %r1117, %r1099;
	xor.b32  	%r2587, %r2585, %r2586;
	add.s32 	%r1144, %r2581, %r1081;
	add.s32 	%r2588, %r2581, %r2587;
	add.s32 	%r1153, %r2588, %r2583;
	// begin inline asm
	shf.r.wrap.b32 %r1137, %r1144, %r1144, %r1733;
	// end inline asm
	// begin inline asm
	shf.r.wrap.b32 %r1140, %r1144, %r1144, %r1736;
	// end inline asm
	xor.b32  	%r2589, %r1140, %r1137;
	// begin inline asm
	shf.r.wrap.b32 %r1143, %r1144, %r1144, %r1739;
	// end inline asm
	xor.b32  	%r2590, %r2589, %r1143;
	and.b32  	%r2591, %r1144, %r1126;
	not.b32 	%r2592, %r1144;
	and.b32  	%r2593, %r1108, %r2592;
	or.b32  	%r2594, %r2591, %r2593;
	add.s32 	%r2595, %r1090, %r2594;
	add.s32 	%r2596, %r2595, %r2590;
	add.s32 	%r2597, %r2596, %r391;
	add.s32 	%r2598, %r2597, 113926993;
	// begin inline asm
	shf.r.wrap.b32 %r1146, %r1153, %r1153, %r1742;
	// end inline asm
	// begin inline asm
	shf.r.wrap.b32 %r1149, %r1153, %r1153, %r1745;
	// end inline asm
	xor.b32  	%r2599, %r1149, %r1146;
	// begin inline asm
	shf.r.wrap.b32 %r1152, %r1153, %r1153, %r1748;
	// end inline asm
	xor.b32  	%r2600, %r2599, %r1152;
	xor.b32  	%r2601, %r1135, %r1117;
	and.b32  	%r2602, %r1153, %r2601;
	and.b32  	%r2603, %r1135, %r1117;
	xor.b32  	%r2604, %r2602, %r2603;
	add.s32 	%r1162, %r2598, %r1099;
	add.s32 	%r2605, %r2598, %r2604;
	add.s32 	%r1171, %r2605, %r2600;
	// begin inline asm
	shf.r.wrap.b32 %r1155, %r1162, %r1162, %r1733;
	// end inline asm
	// begin inline asm
	shf.r.wrap.b32 %r1158, %r1162, %r1162, %r1736;
	// end inline asm
	xor.b32  	%r2606, %r1158, %r1155;
	// begin inline asm
	shf.r.wrap.b32 %r1161, %r1162, %r1162, %r1739;
	// end inline asm
	xor.b32  	%r2607, %r2606, %r1161;
	and.b32  	%r2608, %r1162, %r1144;
	not.b32 	%r2609, %r1162;
	and.b32  	%r2610, %r1126, %r2609;
	or.b32  	%r2611, %r2608, %r2610;
	add.s32 	%r2612, %r1108, %r2611;
	add.s32 	%r2613, %r2612, %r2607;
	add.s32 	%r2614, %r2613, %r250;
	add.s32 	%r2615, %r2614, 338241895;
	// begin inline asm
	shf.r.wrap.b32 %r1164, %r1171, %r1171, %r1742;
	// end inline asm
	// begin inline asm
	shf.r.wrap.b32 %r1167, %r1171, %r1171, %r1745;
	// end inline asm
	xor.b32  	%r2616, %r1167, %r1164;
	// begin inline asm
	shf.r.wrap.b32 %r1170, %r1171, %r1171, %r1748;
	// end inline asm
	xor.b32  	%r2617, %r2616, %r1170;
	xor.b32  	%r2618, %r1153, %r1135;
	and.b32  	%r2619, %r1171, %r2618;
	and.b32  	%r2620, %r1153, %r1135;
	xor.b32  	%r2621, %r2619, %r2620;
	add.s32 	%r1180, %r2615, %r1117;
	add.s32 	%r2622, %r2615, %r2621;
	add.s32 	%r1189, %r2622, %r2617;
	// begin inline asm
	shf.r.wrap.b32 %r1173, %r1180, %r1180, %r1733;
	// end inline asm
	// begin inline asm
	shf.r.wrap.b32 %r1176, %r1180, %r1180, %r1736;
	// end inline asm
	xor.b32  	%r2623, %r1176, %r1173;
	// begin inline asm
	shf.r.wrap.b32 %r1179, %r1180, %r1180, %r1739;
	// end inline asm
	xor.b32  	%r2624, %r2623, %r1179;
	and.b32  	%r2625, %r1180, %r1162;
	not.b32 	%r2626, %r1180;
	and.b32  	%r2627, %r1144, %r2626;
	or.b32  	%r2628, %r2625, %r2627;
	add.s32 	%r2629, %r1126, %r2628;
	add.s32 	%r2630, %r2629, %r2624;
	add.s32 	%r2631, %r2630, %r415;
	add.s32 	%r2632, %r2631, 666307205;
	// begin inline asm
	shf.r.wrap.b32 %r1182, %r1189, %r1189, %r1742;
	// end inline asm
	// begin inline asm
	shf.r.wrap.b32 %r1185, %r1189, %r1189, %r1745;
	// end inline asm
	xor.b32  	%r2633, %r1185, %r1182;
	// begin inline asm
	shf.r.wrap.b32 %r1188, %r1189, %r1189, %r1748;
	// end inline asm
	xor.b32  	%r2634, %r2633, %r1188;
	xor.b32  	%r2635, %r1171, %r1153;
	and.b32  	%r2636, %r1189, %r2635;
	and.b32  	%r2637, %r1171, %r1153;
	xor.b32  	%r2638, %r2636, %r2637;
	add.s32 	%r1198, %r2632, %r1135;
	add.s32 	%r2639, %r2632, %r2638;
	add.s32 	%r1207, %r2639, %r2634;
	// begin inline asm
	shf.r.wrap.b32 %r1191, %r1198, %r1198, %r1733;
	// end inline asm
	// begin inline asm
	shf.r.wrap.b32 %r1194, %r1198, %r1198, %r1736;
	// end inline asm
	xor.b32  	%r2640, %r1194, %r1191;
	// begin inline asm
	shf.r.wrap.b32 %r1197, %r1198, %r1198, %r1739;
	// end inline asm
	xor.b32  	%r2641, %r2640, %r1197;
	and.b32  	%r2642, %r1198, %r1180;
	not.b32 	%r2643, %r1198;
	and.b32  	%r2644, %r1162, %r2643;
	or.b32  	%r2645, %r2642, %r2644;
	add.s32 	%r2646, %r1144, %r2645;
	add.s32 	%r2647, %r2646, %r2641;
	add.s32 	%r2648, %r2647, %r427;
	add.s32 	%r2649, %r2648, 773529912;
	// begin inline asm
	shf.r.wrap.b32 %r1200, %r1207, %r1207, %r1742;
	// end inline asm
	// begin inline asm
	shf.r.wrap.b32 %r1203, %r1207, %r1207, %r1745;
	// end inline asm
	xor.b32  	%r2650, %r1203, %r1200;
	// begin inline asm
	shf.r.wrap.b32 %r1206, %r1207, %r1207, %r1748;
	// end inline asm
	xor.b32  	%r2651, %r2650, %r1206;
	xor.b32  	%r2652, %r1189, %r1171;
	and.b32  	%r2653, %r1207, %r2652;
	and.b32  	%r2654, %r1189, %r1171;
	xor.b32  	%r2655, %r2653, %r2654;
	add.s32 	%r1216, %r2649, %r1153;
	add.s32 	%r2656, %r2649, %r2655;
	add.s32 	%r1225, %r2656, %r2651;
	// begin inline asm
	shf.r.wrap.b32 %r1209, %r1216, %r1216, %r1733;
	// end inline asm
	// begin inline asm
	shf.r.wrap.b32 %r1212, %r1216, %r1216, %r1736;
	// end inline asm
	xor.b32  	%r2657, %r1212, %r1209;
	// begin inline asm
	shf.r.wrap.b32 %r1215, %r1216, %r1216, %r1739;
	// end inline asm
	xor.b32  	%r2658, %r2657, %r1215;
	and.b32  	%r2659, %r1216, %r1198;
	not.b32 	%r2660, %r1216;
	and.b32  	%r2661, %r1180, %r2660;
	or.b32  	%r2662, %r2659, %r2661;
	add.s32 	%r2663, %r1162, %r2662;
	add.s32 	%r2664, %r2663, %r2658;
	add.s32 	%r2665, %r2664, %r439;
	add.s32 	%r2666, %r2665, 1294757372;
	// begin inline asm
	shf.r.wrap.b32 %r1218, %r1225, %r1225, %r1742;
	// end inline asm
	// begin inline asm
	shf.r.wrap.b32 %r1221, %r1225, %r1225, %r1745;
	// end inline asm
	xor.b32  	%r2667, %r1221, %r1218;
	// begin inline asm
	shf.r.wrap.b32 %r1224, %r1225, %r1225, %r1748;
	// end inline asm
	xor.b32  	%r2668, %r2667, %r1224;
	xor.b32  	%r2669, %r1207, %r1189;
	and.b32  	%r2670, %r1225, %r2669;
	and.b32  	%r2671, %r1207, %r1189;
	xor.b32  	%r2672, %r2670, %r2671;
	add.s32 	%r1234, %r2666, %r1171;
	add.s32 	%r2673, %r2666, %r2672;
	add.s32 	%r1243, %r2673, %r2668;
	// begin inline asm
	shf.r.wrap.b32 %r1227, %r1234, %r1234, %r1733;
	// end inline asm
	// begin inline asm
	shf.r.wrap.b32 %r1230, %r1234, %r1234, %r1736;
	// end inline asm
	xor.b32  	%r2674, %r1230, %r1227;
	// begin inline asm
	shf.r.wrap.b32 %r1233, %r1234, %r1234, %r1739;
	// end inline asm
	xor.b32  	%r2675, %r2674, %r1233;
	and.b32  	%r2676, %r1234, %r1216;
	not.b32 	%r2677, %r1234;
	and.b32  	%r2678, %r1198, %r2677;
	or.b32  	%r2679, %r2676, %r2678;
	add.s32 	%r2680, %r1180, %r2679;
	add.s32 	%r2681, %r2680, %r2675;
	add.s32 	%r2682, %r2681, %r451;
	add.s32 	%r2683, %r2682, 1396182291;
	// begin inline asm
	shf.r.wrap.b32 %r1236, %r1243, %r1243, %r1742;
	// end inline asm
	// begin inline asm
	shf.r.wrap.b32 %r1239, %r1243, %r1243, %r1745;
	// end inline asm
	xor.b32  	%r2684, %r1239, %r1236;
	// begin inline asm
	shf.r.wrap.b32 %r1242, %r1243, %r1243, %r1748;
	// end inline asm
	xor.b32  	%r2685, %r2684, %r1242;
	xor.b32  	%r2686, %r1225, %r1207;
	and.b32  	%r2687, %r1243, %r2686;
	and.b32  	%r2688, %r1225, %r1207;
	xor.b32  	%r2689, %r2687, %r2688;
	add.s32 	%r1252, %r2683, %r1189;
	add.s32 	%r2690, %r2683, %r2689;
	add.s32 	%r1261, %r2690, %r2685;
	// begin inline asm
	shf.r.wrap.b32 %r1245, %r1252, %r1252, %r1733;
	// end inline asm
	// begin inline asm
	shf.r.wrap.b32 %r1248, %r1252, %r1252, %r1736;
	// end inline asm
	xor.b32  	%r2691, %r1248, %r1245;
	// begin inline asm
	shf.r.wrap.b32 %r1251, %r1252, %r1252, %r1739;
	// end inline asm
	xor.b32  	%r2692, %r2691, %r1251;
	and.b32  	%r2693, %r1252, %r1234;
	not.b32 	%r2694, %r1252;
	and.b32  	%r2695, %r1216, %r2694;
	or.b32  	%r2696, %r2693, %r2695;
	add.s32 	%r2697, %r1198, %r2696;
	add.s32 	%r2698, %r2697, %r2692;
	add.s32 	%r2699, %r2698, %r463;
	add.s32 	%r2700, %r2699, 1695183700;
	// begin inline asm
	shf.r.wrap.b32 %r1254, %r1261, %r1261, %r1742;
	// end inline asm
	// begin inline asm
	shf.r.wrap.b32 %r1257, %r1261, %r1261, %r1745;
	// end inline asm
	xor.b32  	%r2701, %r1257, %r1254;
	// begin inline asm
	shf.r.wrap.b32 %r1260, %r1261, %r1261, %r1748;
	// end inline asm
	xor.b32  	%r2702, %r2701, %r1260;
	xor.b32  	%r2703, %r1243, %r1225;
	and.b32  	%r2704, %r1261, %r2703;
	and.b32  	%r2705, %r1243, %r1225;
	xor.b32  	%r2706, %r2704, %r2705;
	add.s32 	%r1270, %r2700, %r1207;
	add.s32 	%r2707, %r2700, %r2706;
	add.s32 	%r1279, %r2707, %r2702;
	// begin inline asm
	shf.r.wrap.b32 %r1263, %r1270, %r1270, %r1733;
	// end inline asm
	// begin inline asm
	shf.r.wrap.b32 %r1266, %r1270, %r1270, %r1736;
	// end inline asm
	xor.b32  	%r2708, %r1266, %r1263;
	// begin inline asm
	shf.r.wrap.b32 %r1269, %r1270, %r1270, %r1739;
	// end inline asm
	xor.b32  	%r2709, %r2708, %r1269;
	and.b32  	%r2710, %r1270, %r1252;
	not.b32 	%r2711, %r1270;
	and.b32  	%r2712, %r1234, %r2711;
	or.b32  	%r2713, %r2710, %r2712;
	add.s32 	%r2714, %r1216, %r2713;
	add.s32 	%r2715, %r2714, %r2709;
	add.s32 	%r2716, %r2715, %r475;
	add.s32 	%r2717, %r2716, 1986661051;
	// begin inline asm
	shf.r.wrap.b32 %r1272, %r1279, %r1279, %r1742;
	// end inline asm
	// begin inline asm
	shf.r.wrap.b32 %r1275, %r1279, %r1279, %r1745;
	// end inline asm
	xor.b32  	%r2718, %r1275, %r1272;
	// begin inline asm
	shf.r.wrap.b32 %r1278, %r1279, %r1279, %r1748;
	// end inline asm
	xor.b32  	%r2719, %r2718, %r1278;
	xor.b32  	%r2720, %r1261, %r1243;
	and.b32  	%r2721, %r1279, %r2720;
	and.b32  	%r2722, %r1261, %r1243;
	xor.b32  	%r2723, %r2721, %r2722;
	add.s32 	%r1288, %r2717, %r1225;
	add.s32 	%r2724, %r2717, %r2723;
	add.s32 	%r1297, %r2724, %r2719;
	// begin inline asm
	shf.r.wrap.b32 %r1281, %r1288, %r1288, %r1733;
	// end inline asm
	// begin inline asm
	shf.r.wrap.b32 %r1284, %r1288, %r1288, %r1736;
	// end inline asm
	xor.b32  	%r2725, %r1284, %r1281;
	// begin inline asm
	shf.r.wrap.b32 %r1287, %r1288, %r1288, %r1739;
	// end inline asm
	xor.b32  	%r2726, %r2725, %r1287;
	and.b32  	%r2727, %r1288, %r1270;
	not.b32 	%r2728, %r1288;
	and.b32  	%r2729, %r1252, %r2728;
	or.b32  	%r2730, %r2727, %r2729;
	add.s32 	%r2731, %r1234, %r2730;
	add.s32 	%r2732, %r2731, %r2726;
	add.s32 	%r2733, %r2732, %r487;
	add.s32 	%r2734, %r2733, -2117940946;
	// begin inline asm
	shf.r.wrap.b32 %r1290, %r1297, %r1297, %r1742;
	// end inline asm
	// begin inline asm
	shf.r.wrap.b32 %r1293, %r1297, %r1297, %r1745;
	// end inline asm
	xor.b32  	%r2735, %r1293, %r1290;
	// begin inline asm
	shf.r.wrap.b32 %r1296, %r1297, %r1297, %r1748;
	// end inline asm
	xor.b32  	%r2736, %r2735, %r1296;
	xor.b32  	%r2737, %r1279, %r1261;
	and.b32  	%r2738, %r1297, %r2737;
	and.b32  	%r2739, %r1279, %r1261;
	xor.b32  	%r2740, %r2738, %r2739;
	add.s32 	%r1306, %r2734, %r1243;
	add.s32 	%r2741, %r2734, %r2740;
	add.s32 	%r1315, %r2741, %r2736;
	// begin inline asm
	shf.r.wrap.b32 %r1299, %r1306, %r1306, %r1733;
	// end inline asm
	// begin inline asm
	shf.r.wrap.b32 %r1302, %r1306, %r1306, %r1736;
	// end inline asm
	xor.b32  	%r2742, %r1302, %r1299;
	// begin inline asm
	shf.r.wrap.b32 %r1305, %r1306, %r1306, %r1739;
	// end inline asm
	xor.b32  	%r2743, %r2742, %r1305;
	and.b32  	%r2744, %r1306, %r1288;
	not.b32 	%r2745, %r1306;
	and.b32  	%r2746, %r1270, %r2745;
	or.b32  	%r2747, %r2744, %r2746;
	add.s32 	%r2748, %r1252, %r2747;
	add.s32 	%r2749, %r2748, %r2743;
	add.s32 	%r2750, %r2749, %r499;
	add.s32 	%r2751, %r2750, -1838011259;
	// begin inline asm
	shf.r.wrap.b32 %r1308, %r1315, %r1315, %r1742;
	// end inline asm
	// begin inline asm
	shf.r.wrap.b32 %r1311, %r1315, %r1315, %r1745;
	// end inline asm
	xor.b32  	%r2752, %r1311, %r1308;
	// begin inline asm
	shf.r.wrap.b32 %r1314, %r1315, %r1315, %r1748;
	// end inline asm
	xor.b32  	%r2753, %r2752, %r1314;
	xor.b32  	%r2754, %r1297, %r1279;
	and.b32  	%r2755, %r1315, %r2754;
	and.b32  	%r2756, %r1297, %r1279;
	xor.b32  	%r2757, %r2755, %r2756;
	add.s32 	%r1324, %r2751, %r1261;
	add.s32 	%r2758, %r2751, %r2757;
	add.s32 	%r1333, %r2758, %r2753;
	// begin inline asm
	shf.r.wrap.b32 %r1317, %r1324, %r1324, %r1733;
	// end inline asm
	// begin inline asm
	shf.r.wrap.b32 %r1320, %r1324, %r1324, %r1736;
	// end inline asm
	xor.b32  	%r2759, %r1320, %r1317;
	// begin inline asm
	shf.r.wrap.b32 %r1323, %r1324, %r1324, %r1739;
	// end inline asm
	xor.b32  	%r2760, %r2759, %r1323;
	and.b32  	%r2761, %r1324, %r1306;
	not.b32 	%r2762, %r1324;
	and.b32  	%r2763, %r1288, %r2762;
	or.b32  	%r2764, %r2761, %r2763;
	add.s32 	%r2765, %r1270, %r2764;
	add.s32 	%r2766, %r2765, %r2760;
	add.s32 	%r2767, %r2766, %r511;
	add.s32 	%r2768, %r2767, -1564481375;
	// begin inline asm
	shf.r.wrap.b32 %r1326, %r1333, %r1333, %r1742;
	// end inline asm
	// begin inline asm
	shf.r.wrap.b32 %r1329, %r1333, %r1333, %r1745;
	// end inline asm
	xor.b32  	%r2769, %r1329, %r1326;
	// begin inline asm
	shf.r.wrap.b32 %r1332, %r1333, %r1333, %r1748;
	// end inline asm
	xor.b32  	%r2770, %r2769, %r1332;
	xor.b32  	%r2771, %r1315, %r1297;
	and.b32  	%r2772, %r1333, %r2771;
	and.b32  	%r2773, %r1315, %r1297;
	xor.b32  	%r2774, %r2772, %r2773;
	add.s32 	%r1342, %r2768, %r1279;
	add.s32 	%r2775, %r2768, %r2774;
	add.s32 	%r1351, %r2775, %r2770;
	// begin inline asm
	shf.r.wrap.b32 %r1335, %r1342, %r1342, %r1733;
	// end inline asm
	// begin inline asm
	shf.r.wrap.b32 %r1338, %r1342, %r1342, %r1736;
	// end inline asm
	xor.b32  	%r2776, %r1338, %r1335;
	// begin inline asm
	shf.r.wrap.b32 %r1341, %r1342, %r1342, %r1739;
	// end inline asm
	xor.b32  	%r2777, %r2776, %r1341;
	and.b32  	%r2778, %r1342, %r1324;
	not.b32 	%r2779, %r1342;
	and.b32  	%r2780, %r1306, %r2779;
	or.b32  	%r2781, %r2778, %r2780;
	add.s32 	%r2782, %r1288, %r2781;
	add.s32 	%r2783, %r2782, %r2777;
	add.s32 	%r2784, %r2783, %r523;
	add.s32 	%r2785, %r2784, -1474664885;
	// begin inline asm
	shf.r.wrap.b32 %r1344, %r1351, %r1351, %r1742;
	// end inline asm
	// begin inline asm
	shf.r.wrap.b32 %r1347, %r1351, %r1351, %r1745;
	// end inline asm
	xor.b32  	%r2786, %r1347, %r1344;
	// begin inline asm
	shf.r.wrap.b32 %r1350, %r1351, %r1351, %r1748;
	// end inline asm
	xor.b32  	%r2787, %r2786, %r1350;
	xor.b32  	%r2788, %r1333, %r1315;
	and.b32  	%r2789, %r1351, %r2788;
	and.b32  	%r2790, %r1333, %r1315;
	xor.b32  	%r2791, %r2789, %r2790;
	add.s32 	%r1360, %r2785, %r1297;
	add.s32 	%r2792, %r2785, %r2791;
	add.s32 	%r1369, %r2792, %r2787;
	// begin inline asm
	shf.r.wrap.b32 %r1353, %r1360, %r1360, %r1733;
	// end inline asm
	// begin inline asm
	shf.r.wrap.b32 %r1356, %r1360, %r1360, %r1736;
	// end inline asm
	xor.b32  	%r2793, %r1356, %r1353;
	// begin inline asm
	shf.r.wrap.b32 %r1359, %r1360, %r1360, %r1739;
	// end inline asm
	xor.b32  	%r2794, %r2793, %r1359;
	and.b32  	%r2795, %r1360, %r1342;
	not.b32 	%r2796, %r1360;
	and.b32  	%r2797, %r1324, %r2796;
	or.b32  	%r2798, %r2795, %r2797;
	add.s32 	%r2799, %r1306, %r2798;
	add.s32 	%r2800, %r2799, %r2794;
	add.s32 	%r2801, %r2800, %r535;
	add.s32 	%r2802, %r2801, -1035236496;
	// begin inline asm
	shf.r.wrap.b32 %r1362, %r1369, %r1369, %r1742;
	// end inline asm
	// begin inline asm
	shf.r.wrap.b32 %r1365, %r1369, %r1369, %r1745;
	// end inline asm
	xor.b32  	%r2803, %r1365, %r1362;
	// begin inline asm
	shf.r.wrap.b32 %r1368, %r1369, %r1369, %r1748;
	// end inline asm
	xor.b32  	%r2804, %r2803, %r1368;
	xor.b32  	%r2805, %r1351, %r1333;
	and.b32  	%r2806, %r1369, %r2805;
	and.b32  	%r2807, %r1351, %r1333;
	xor.b32  	%r2808, %r2806, %r2807;
	add.s32 	%r1378, %r2802, %r1315;
	add.s32 	%r2809, %r2802, %r2808;
	add.s32 	%r1387, %r2809, %r2804;
	// begin inline asm
	shf.r.wrap.b32 %r1371, %r1378, %r1378, %r1733;
	// end inline asm
	// begin inline asm
	shf.r.wrap.b32 %r1374, %r1378, %r1378, %r1736;
	// end inline asm
	xor.b32  	%r2810, %r1374, %r1371;
	// begin inline asm
	shf.r.wrap.b32 %r1377, %r1378, %r1378, %r1739;
	// end inline asm
	xor.b32  	%r2811, %r2810, %r1377;
	and.b32  	%r2812, %r1378, %r1360;
	not.b32 	%r2813, %r1378;
	and.b32  	%r2814, %r1342, %r2813;
	or.b32  	%r2815, %r2812, %r2814;
	add.s32 	%r2816, %r1324, %r2815;
	add.s32 	%r2817, %r2816, %r2811;
	add.s32 	%r2818, %r2817, %r547;
	add.s32 	%r2819, %r2818, -949202525;
	// begin inline asm
	shf.r.wrap.b32 %r1380, %r1387, %r1387, %r1742;
	// end inline asm
	// begin inline asm
	shf.r.wrap.b32 %r1383, %r1387, %r1387, %r1745;
	// end inline asm
	xor.b32  	%r2820, %r1383, %r1380;
	// begin inline asm
	shf.r.wrap.b32 %r1386, %r1387, %r1387, %r1748;
	// end inline asm
	xor.b32  	%r2821, %r2820, %r1386;
	xor.b32  	%r2822, %r1369, %r1351;
	and.b32  	%r2823, %r1387, %r2822;
	and.b32  	%r2824, %r1369, %r1351;
	xor.b32  	%r2825, %r2823, %r2824;
	add.s32 	%r1396, %r2819, %r1333;
	add.s32 	%r2826, %r2819, %r2825;
	add.s32 	%r1405, %r2826, %r2821;
	// begin inline asm
	shf.r.wrap.b32 %r1389, %r1396, %r1396, %r1733;
	// end inline asm
	// begin inline asm
	shf.r.wrap.b32 %r1392, %r1396, %r1396, %r1736;
	// end inline asm
	xor.b32  	%r2827, %r1392, %r1389;
	// begin inline asm
	shf.r.wrap.b32 %r1395, %r1396, %r1396, %r1739;
	// end inline asm
	xor.b32  	%r2828, %r2827, %r1395;
	and.b32  	%r2829, %r1396, %r1378;
	not.b32 	%r2830, %r1396;
	and.b32  	%r2831, %r1360, %r2830;
	or.b32  	%r2832, %r2829, %r2831;
	add.s32 	%r2833, %r1342, %r2832;
	add.s32 	%r2834, %r2833, %r2828;
	add.s32 	%r2835, %r2834, %r559;
	add.s32 	%r2836, %r2835, -778901479;
	// begin inline asm
	shf.r.wrap.b32 %r1398, %r1405, %r1405, %r1742;
	// end inline asm
	// begin inline asm
	shf.r.wrap.b32 %r1401, %r1405, %r1405, %r1745;
	// end inline asm
	xor.b32  	%r2837, %r1401, %r1398;
	// begin inline asm
	shf.r.wrap.b32 %r1404, %r1405, %r1405, %r1748;
	// end inline asm
	xor.b32  	%r2838, %r2837, %r1404;
	xor.b32  	%r2839, %r1387, %r1369;
	and.b32  	%r2840, %r1405, %r2839;
	and.b32  	%r2841, %r1387, %r1369;
	xor.b32  	%r2842, %r2840, %r2841;
	add.s32 	%r1414, %r2836, %r1351;
	add.s32 	%r2843, %r2836, %r2842;
	add.s32 	%r1423, %r2843, %r2838;
	// begin inline asm
	shf.r.wrap.b32 %r1407, %r1414, %r1414, %r1733;
	// end inline asm
	// begin inline asm
	shf.r.wrap.b32 %r1410, %r1414, %r1414, %r1736;
	// end inline asm
	xor.b32  	%r2844, %r1410, %r1407;
	// begin inline asm
	shf.r.wrap.b32 %r1413, %r1414, %r1414, %r1739;
	// end inline asm
	xor.b32  	%r2845, %r2844, %r1413;
	and.b32  	%r2846, %r1414, %r1396;
	not.b32 	%r2847, %r1414;
	and.b32  	%r2848, %r1378, %r2847;
	or.b32  	%r2849, %r2846, %r2848;
	add.s32 	%r2850, %r1360, %r2849;
	add.s32 	%r2851, %r2850, %r2845;
	add.s32 	%r2852, %r2851, %r571;
	add.s32 	%r2853, %r2852, -694614492;
	// begin inline asm
	shf.r.wrap.b32 %r1416, %r1423, %r1423, %r1742;
	// end inline asm
	// begin inline asm
	shf.r.wrap.b32 %r1419, %r1423, %r1423, %r1745;
	// end inline asm
	xor.b32  	%r2854, %r1419, %r1416;
	// begin inline asm
	shf.r.wrap.b32 %r1422, %r1423, %r1423, %r1748;
	// end inline asm
	xor.b32  	%r2855, %r2854, %r1422;
	xor.b32  	%r2856, %r1405, %r1387;
	and.b32  	%r2857, %r1423, %r2856;
	and.b32  	%r2858, %r1405, %r1387;
	xor.b32  	%r2859, %r2857, %r2858;
	add.s32 	%r1432, %r2853, %r1369;
	add.s32 	%r2860, %r2853, %r2859;
	add.s32 	%r1441, %r2860, %r2855;
	// begin inline asm
	shf.r.wrap.b32 %r1425, %r1432, %r1432, %r1733;
	// end inline asm
	// begin inline asm
	shf.r.wrap.b32 %r1428, %r1432, %r1432, %r1736;
	// end inline asm
	xor.b32  	%r2861, %r1428, %r1425;
	// begin inline asm
	shf.r.wrap.b32 %r1431, %r1432, %r1432, %r1739;
	// end inline asm
	xor.b32  	%r2862, %r2861, %r1431;
	and.b32  	%r2863, %r1432, %r1414;
	not.b32 	%r2864, %r1432;
	and.b32  	%r2865, %r1396, %r2864;
	or.b32  	%r2866, %r2863, %r2865;
	add.s32 	%r2867, %r1378, %r2866;
	add.s32 	%r2868, %r2867, %r2862;
	add.s32 	%r2869, %r2868, %r583;
	add.s32 	%r2870, %r2869, -200395387;
	// begin inline asm
	shf.r.wrap.b32 %r1434, %r1441, %r1441, %r1742;
	// end inline asm
	// begin inline asm
	shf.r.wrap.b32 %r1437, %r1441, %r1441, %r1745;
	// end inline asm
	xor.b32  	%r2871, %r1437, %r1434;
	// begin inline asm
	shf.r.wrap.b32 %r1440, %r1441, %r1441, %r1748;
	// end inline asm
	xor.b32  	%r2872, %r2871, %r1440;
	xor.b32  	%r2873, %r1423, %r1405;
	and.b32  	%r2874, %r1441, %r2873;
	and.b32  	%r2875, %r1423, %r1405;
	xor.b32  	%r2876, %r2874, %r2875;
	add.s32 	%r1450, %r2870, %r1387;
	add.s32 	%r2877, %r2870, %r2876;
	add.s32 	%r1459, %r2877, %r2872;
	// begin inline asm
	shf.r.wrap.b32 %r1443, %r1450, %r1450, %r1733;
	// end inline asm
	// begin inline asm
	shf.r.wrap.b32 %r1446, %r1450, %r1450, %r1736;
	// end inline asm
	xor.b32  	%r2878, %r1446, %r1443;
	// begin inline asm
	shf.r.wrap.b32 %r1449, %r1450, %r1450, %r1739;
	// end inline asm
	xor.b32  	%r2879, %r2878, %r1449;
	and.b32  	%r2880, %r1450, %r1432;
	not.b32 	%r2881, %r1450;
	and.b32  	%r2882, %r1414, %r2881;
	or.b32  	%r2883, %r2880, %r2882;
	add.s32 	%r2884, %r1396, %r2883;
	add.s32 	%r2885, %r2884, %r2879;
	add.s32 	%r2886, %r2885, %r595;
	add.s32 	%r2887, %r2886, 275423344;
	// begin inline asm
	shf.r.wrap.b32 %r1452, %r1459, %r1459, %r1742;
	// end inline asm
	// begin inline asm
	shf.r.wrap.b32 %r1455, %r1459, %r1459, %r1745;
	// end inline asm
	xor.b32  	%r2888, %r1455, %r1452;
	// begin inline asm
	shf.r.wrap.b32 %r1458, %r1459, %r1459, %r1748;
	// end inline asm
	xor.b32  	%r2889, %r2888, %r1458;
	xor.b32  	%r2890, %r1441, %r1423;
	and.b32  	%r2891, %r1459, %r2890;
	and.b32  	%r2892, %r1441, %r1423;
	xor.b32  	%r2893, %r2891, %r2892;
	add.s32 	%r1468, %r2887, %r1405;
	add.s32 	%r2894, %r2887, %r2893;
	add.s32 	%r1477, %r2894, %r2889;
	// begin inline asm
	shf.r.wrap.b32 %r1461, %r1468, %r1468, %r1733;
	// end inline asm
	// begin inline asm
	shf.r.wrap.b32 %r1464, %r1468, %r1468, %r1736;
	// end inline asm
	xor.b32  	%r2895, %r1464, %r1461;
	// begin inline asm
	shf.r.wrap.b32 %r1467, %r1468, %r1468, %r1739;
	// end inline asm
	xor.b32  	%r2896, %r2895, %r1467;
	and.b32  	%r2897, %r1468, %r1450;
	not.b32 	%r2898, %r1468;
	and.b32  	%r2899, %r1432, %r2898;
	or.b32  	%r2900, %r2897, %r2899;
	add.s32 	%r2901, %r1414, %r2900;
	add.s32 	%r2902, %r2901, %r2896;
	add.s32 	%r2903, %r2902, %r607;
	add.s32 	%r2904, %r2903, 430227734;
	// begin inline asm
	shf.r.wrap.b32 %r1470, %r1477, %r1477, %r1742;
	// end inline asm
	// begin inline asm
	shf.r.wrap.b32 %r1473, %r1477, %r1477, %r1745;
	// end inline asm
	xor.b32  	%r2905, %r1473, %r1470;
	// begin inline asm
	shf.r.wrap.b32 %r1476, %r1477, %r1477, %r1748;
	// end inline asm
	xor.b32  	%r2906, %r2905, %r1476;
	xor.b32  	%r2907, %r1459, %r1441;
	and.b32  	%r2908, %r1477, %r2907;
	and.b32  	%r2909, %r1459, %r1441;
	xor.b32  	%r2910, %r2908, %r2909;
	add.s32 	%r1486, %r2904, %r1423;
	add.s32 	%r2911, %r2904, %r2910;
	add.s32 	%r1495, %r2911, %r2906;
	// begin inline asm
	shf.r.wrap.b32 %r1479, %r1486, %r1486, %r1733;
	// end inline asm
	// begin inline asm
	shf.r.wrap.b32 %r1482, %r1486, %r1486, %r1736;
	// end inline asm
	xor.b32  	%r2912, %r1482, %r1479;
	// begin inline asm
	shf.r.wrap.b32 %r1485, %r1486, %r1486, %r1739;
	// end inline asm
	xor.b32  	%r2913, %r2912, %r1485;
	and.b32  	%r2914, %r1486, %r1468;
	not.b32 	%r2915, %r1486;
	and.b32  	%r2916, %r1450, %r2915;
	or.b32  	%r2917, %r2914, %r2916;
	add.s32 	%r2918, %r1432, %r2917;
	add.s32 	%r2919, %r2918, %r2913;
	add.s32 	%r2920, %r2919, %r469;
	add.s32 	%r2921, %r2920, 506948616;
	// begin inline asm
	shf.r.wrap.b32 %r1488, %r1495, %r1495, %r1742;
	// end inline asm
	// begin inline asm
	shf.r.wrap.b32 %r1491, %r1495, %r1495, %r1745;
	// end inline asm
	xor.b32  	%r2922, %r1491, %r1488;
	// begin inline asm
	shf.r.wrap.b32 %r1494, %r1495, %r1495, %r1748;
	// end inline asm
	xor.b32  	%r2923, %r2922, %r1494;
	xor.b32  	%r2924, %r1477, %r1459;
	and.b32  	%r2925, %r1495, %r2924;
	and.b32  	%r2926, %r1477, %r1459;
	xor.b32  	%r2927, %r2925, %r2926;
	add.s32 	%r1504, %r2921, %r1441;
	add.s32 	%r2928, %r2921, %r2927;
	add.s32 	%r1513, %r2928, %r2923;
	// begin inline asm
	shf.r.wrap.b32 %r1497, %r1504, %r1504, %r1733;
	// end inline asm
	// begin inline asm
	shf.r.wrap.b32 %r1500, %r1504, %r1504, %r1736;
	// end inline asm
	xor.b32  	%r2929, %r1500, %r1497;
	// begin inline asm
	shf.r.wrap.b32 %r1503, %r1504, %r1504, %r1739;
	// end inline asm
	xor.b32  	%r2930, %r2929, %r1503;
	and.b32  	%r2931, %r1504, %r1486;
	not.b32 	%r2932, %r1504;
	and.b32  	%r2933, %r1468, %r2932;
	or.b32  	%r2934, %r2931, %r2933;
	add.s32 	%r2935, %r1450, %r2934;
	add.s32 	%r2936, %r2935, %r2930;
	add.s32 	%r2937, %r2936, %r481;
	add.s32 	%r2938, %r2937, 659060556;
	// begin inline asm
	shf.r.wrap.b32 %r1506, %r1513, %r1513, %r1742;
	// end inline asm
	// begin inline asm
	shf.r.wrap.b32 %r1509, %r1513, %r1513, %r1745;
	// end inline asm
	xor.b32  	%r2939, %r1509, %r1506;
	// begin inline asm
	shf.r.wrap.b32 %r1512, %r1513, %r1513, %r1748;
	// end inline asm
	xor.b32  	%r2940, %r2939, %r1512;
	xor.b32  	%r2941, %r1495, %r1477;
	and.b32  	%r2942, %r1513, %r2941;
	and.b32  	%r2943, %r1495, %r1477;
	xor.b32  	%r2944, %r2942, %r2943;
	add.s32 	%r1522, %r2938, %r1459;
	add.s32 	%r2945, %r2938, %r2944;
	add.s32 	%r1531, %r2945, %r2940;
	// begin inline asm
	shf.r.wrap.b32 %r1515, %r1522, %r1522, %r1733;
	// end inline asm
	// begin inline asm
	shf.r.wrap.b32 %r1518, %r1522, %r1522, %r1736;
	// end inline asm
	xor.b32  	%r2946, %r1518, %r1515;
	// begin inline asm
	shf.r.wrap.b32 %r1521, %r1522, %r1522, %r1739;
	// end inline asm
	xor.b32  	%r2947, %r2946, %r1521;
	and.b32  	%r2948, %r1522, %r1504;
	not.b32 	%r2949, %r1522;
	and.b32  	%r2950, %r1486, %r2949;
	or.b32  	%r2951, %r2948, %r2950;
	add.s32 	%r2952, %r1468, %r2951;
	add.s32 	%r2953, %r2952, %r2947;
	add.s32 	%r2954, %r2953, %r493;
	add.s32 	%r2955, %r2954, 883997877;
	// begin inline asm
	shf.r.wrap.b32 %r1524, %r1531, %r1531, %r1742;
	// end inline asm
	// begin inline asm
	shf.r.wrap.b32 %r1527, %r1531, %r1531, %r1745;
	// end inline asm
	xor.b32  	%r2956, %r1527, %r1524;
	// begin inline asm
	shf.r.wrap.b32 %r1530, %r1531, %r1531, %r1748;
	// end inline asm
	xor.b32  	%r2957, %r2956, %r1530;
	xor.b32  	%r2958, %r1513, %r1495;
	and.b32  	%r2959, %r1531, %r2958;
	and.b32  	%r2960, %r1513, %r1495;
	xor.b32  	%r2961, %r2959, %r2960;
	add.s32 	%r1540, %r2955, %r1477;
	add.s32 	%r2962, %r2955, %r2961;
	add.s32 	%r1549, %r2962, %r2957;
	// begin inline asm
	shf.r.wrap.b32 %r1533, %r1540, %r1540, %r1733;
	// end inline asm
	// begin inline asm
	shf.r.wrap.b32 %r1536, %r1540, %r1540, %r1736;
	// end inline asm
	xor.b32  	%r2963, %r1536, %r1533;
	// begin inline asm
	shf.r.wrap.b32 %r1539, %r1540, %r1540, %r1739;
	// end inline asm
	xor.b32  	%r2964, %r2963, %r1539;
	and.b32  	%r2965, %r1540, %r1522;
	not.b32 	%r2966, %r1540;
	and.b32  	%r2967, %r1504, %r2966;
	or.b32  	%r2968, %r2965, %r2967;
	add.s32 	%r2969, %r1486, %r2968;
	add.s32 	%r2970, %r2969, %r2964;
	add.s32 	%r2971, %r2970, %r505;
	add.s32 	%r2972, %r2971, 958139571;
	// begin inline asm
	shf.r.wrap.b32 %r1542, %r1549, %r1549, %r1742;
	// end inline asm
	// begin inline asm
	shf.r.wrap.b32 %r1545, %r1549, %r1549, %r1745;
	// end inline asm
	xor.b32  	%r2973, %r1545, %r1542;
	// begin inline asm
	shf.r.wrap.b32 %r1548, %r1549, %r1549, %r1748;
	// end inline asm
	xor.b32  	%r2974, %r2973, %r1548;
	xor.b32  	%r2975, %r1531, %r1513;
	and.b32  	%r2976, %r1549, %r2975;
	and.b32  	%r2977, %r1531, %r1513;
	xor.b32  	%r2978, %r2976, %r2977;
	add.s32 	%r1558, %r2972, %r1495;
	add.s32 	%r2979, %r2972, %r2978;
	add.s32 	%r1567, %r2979, %r2974;
	// begin inline asm
	shf.r.wrap.b32 %r1551, %r1558, %r1558, %r1733;
	// end inline asm
	// begin inline asm
	shf.r.wrap.b32 %r1554, %r1558, %r1558, %r1736;
	// end inline asm
	xor.b32  	%r2980, %r1554, %r1551;
	// begin inline asm
	shf.r.wrap.b32 %r1557, %r1558, %r1558, %r1739;
	// end inline asm
	xor.b32  	%r2981, %r2980, %r1557;
	and.b32  	%r2982, %r1558, %r1540;
	not.b32 	%r2983, %r1558;
	and.b32  	%r2984, %r1522, %r2983;
	or.b32  	%r2985, %r2982, %r2984;
	add.s32 	%r2986, %r1504, %r2985;
	add.s32 	%r2987, %r2986, %r2981;
	add.s32 	%r2988, %r2987, %r517;
	add.s32 	%r2989, %r2988, 1322822218;
	// begin inline asm
	shf.r.wrap.b32 %r1560, %r1567, %r1567, %r1742;
	// end inline asm
	// begin inline asm
	shf.r.wrap.b32 %r1563, %r1567, %r1567, %r1745;
	// end inline asm
	xor.b32  	%r2990, %r1563, %r1560;
	// begin inline asm
	shf.r.wrap.b32 %r1566, %r1567, %r1567, %r1748;
	// end inline asm
	xor.b32  	%r2991, %r2990, %r1566;
	xor.b32  	%r2992, %r1549, %r1531;
	and.b32  	%r2993, %r1567, %r2992;
	and.b32  	%r2994, %r1549, %r1531;
	xor.b32  	%r2995, %r2993, %r2994;
	add.s32 	%r1576, %r2989, %r1513;
	add.s32 	%r2996, %r2989, %r2995;
	add.s32 	%r1585, %r2996, %r2991;
	// begin inline asm
	shf.r.wrap.b32 %r1569, %r1576, %r1576, %r1733;
	// end inline asm
	// begin inline asm
	shf.r.wrap.b32 %r1572, %r1576, %r1576, %r1736;
	// end inline asm
	xor.b32  	%r2997, %r1572, %r1569;
	// begin inline asm
	shf.r.wrap.b32 %r1575, %r1576, %r1576, %r1739;
	// end inline asm
	xor.b32  	%r2998, %r2997, %r1575;
	and.b32  	%r2999, %r1576, %r1558;
	not.b32 	%r3000, %r1576;
	and.b32  	%r3001, %r1540, %r3000;
	or.b32  	%r3002, %r2999, %r3001;
	add.s32 	%r3003, %r1522, %r3002;
	add.s32 	%r3004, %r3003, %r2998;
	add.s32 	%r3005, %r3004, %r529;
	add.s32 	%r3006, %r3005, 1537002063;
	// begin inline asm
	shf.r.wrap.b32 %r1578, %r1585, %r1585, %r1742;
	// end inline asm
	// begin inline asm
	shf.r.wrap.b32 %r1581, %r1585, %r1585, %r1745;
	// end inline asm
	xor.b32  	%r3007, %r1581, %r1578;
	// begin inline asm
	shf.r.wrap.b32 %r1584, %r1585, %r1585, %r1748;
	// end inline asm
	xor.b32  	%r3008, %r3007, %r1584;
	xor.b32  	%r3009, %r1567, %r1549;
	and.b32  	%r3010, %r1585, %r3009;
	and.b32  	%r3011, %r1567, %r1549;
	xor.b32  	%r3012, %r3010, %r3011;
	add.s32 	%r1594, %r3006, %r1531;
	add.s32 	%r3013, %r3006, %r3012;
	add.s32 	%r1603, %r3013, %r3008;
	// begin inline asm
	shf.r.wrap.b32 %r1587, %r1594, %r1594, %r1733;
	// end inline asm
	// begin inline asm
	shf.r.wrap.b32 %r1590, %r1594, %r1594, %r1736;
	// end inline asm
	xor.b32  	%r3014, %r1590, %r1587;
	// begin inline asm
	shf.r.wrap.b32 %r1593, %r1594, %r1594, %r1739;
	// end inline asm
	xor.b32  	%r3015, %r3014, %r1593;
	and.b32  	%r3016, %r1594, %r1576;
	not.b32 	%r3017, %r1594;
	and.b32  	%r3018, %r1558, %r3017;
	or.b32  	%r3019, %r3016, %r3018;
	add.s32 	%r3020, %r1540, %r3019;
	add.s32 	%r3021, %r3020, %r3015;
	add.s32 	%r3022, %r3021, %r541;
	add.s32 	%r3023, %r3022, 1747873779;
	// begin inline asm
	shf.r.wrap.b32 %r1596, %r1603, %r1603, %r1742;
	// end inline asm
	// begin inline asm
	shf.r.wrap.b32 %r1599, %r1603, %r1603, %r1745;
	// end inline asm
	xor.b32  	%r3024, %r1599, %r1596;
	// begin inline asm
	shf.r.wrap.b32 %r1602, %r1603, %r1603, %r1748;
	// end inline asm
	xor.b32  	%r3025, %r3024, %r1602;
	xor.b32  	%r3026, %r1585, %r1567;
	and.b32  	%r3027, %r1603, %r3026;
	and.b32  	%r3028, %r1585, %r1567;
	xor.b32  	%r3029, %r3027, %r3028;
	add.s32 	%r1612, %r3023, %r1549;
	add.s32 	%r3030, %r3023, %r3029;
	add.s32 	%r1621, %r3030, %r3025;
	// begin inline asm
	shf.r.wrap.b32 %r1605, %r1612, %r1612, %r1733;
	// end inline asm
	// begin inline asm
	shf.r.wrap.b32 %r1608, %r1612, %r1612, %r1736;
	// end inline asm
	xor.b32  	%r3031, %r1608, %r1605;
	// begin inline asm
	shf.r.wrap.b32 %r1611, %r1612, %r1612, %r1739;
	// end inline asm
	xor.b32  	%r3032, %r3031, %r1611;
	and.b32  	%r3033, %r1612, %r1594;
	not.b32 	%r3034, %r1612;
	and.b32  	%r3035, %r1576, %r3034;
	or.b32  	%r3036, %r3033, %r3035;
	add.s32 	%r3037, %r1558, %r3036;
	add.s32 	%r3038, %r3037, %r3032;
	add.s32 	%r3039, %r3038, %r553;
	add.s32 	%r3040, %r3039, 1955562222;
	// begin inline asm
	shf.r.wrap.b32 %r1614, %r1621, %r1621, %r1742;
	// end inline asm
	// begin inline asm
	shf.r.wrap.b32 %r1617, %r1621, %r1621, %r1745;
	// end inline asm
	xor.b32  	%r3041, %r1617, %r1614;
	// begin inline asm
	shf.r.wrap.b32 %r1620, %r1621, %r1621, %r1748;
	// end inline asm
	xor.b32  	%r3042, %r3041, %r1620;
	xor.b32  	%r3043, %r1603, %r1585;
	and.b32  	%r3044, %r1621, %r3043;
	and.b32  	%r3045, %r1603, %r1585;
	xor.b32  	%r3046, %r3044, %r3045;
	add.s32 	%r1630, %r3040, %r1567;
	add.s32 	%r3047, %r3040, %r3046;
	add.s32 	%r1639, %r3047, %r3042;
	// begin inline asm
	shf.r.wrap.b32 %r1623, %r1630, %r1630, %r1733;
	// end inline asm
	// begin inline asm
	shf.r.wrap.b32 %r1626, %r1630, %r1630, %r1736;
	// end inline asm
	xor.b32  	%r3048, %r1626, %r1623;
	// begin inline asm
	shf.r.wrap.b32 %r1629, %r1630, %r1630, %r1739;
	// end inline asm
	xor.b32  	%r3049, %r3048, %r1629;
	and.b32  	%r3050, %r1630, %r1612;
	not.b32 	%r3051, %r1630;
	and.b32  	%r3052, %r1594, %r3051;
	or.b32  	%r3053, %r3050, %r3052;
	add.s32 	%r3054, %r1576, %r3053;
	add.s32 	%r3055, %r3054, %r3049;
	add.s32 	%r3056, %r3055, %r565;
	add.s32 	%r3057, %r3056, 2024104815;
	// begin inline asm
	shf.r.wrap.b32 %r1632, %r1639, %r1639, %r1742;
	// end inline asm
	// begin inline asm
	shf.r.wrap.b32 %r1635, %r1639, %r1639, %r1745;
	// end inline asm
	xor.b32  	%r3058, %r1635, %r1632;
	// begin inline asm
	shf.r.wrap.b32 %r1638, %r1639, %r1639, %r1748;
	// end inline asm
	xor.b32  	%r3059, %r3058, %r1638;
	xor.b32  	%r3060, %r1621, %r1603;
	and.b32  	%r3061, %r1639, %r3060;
	and.b32  	%r3062, %r1621, %r1603;
	xor.b32  	%r3063, %r3061, %r3062;
	add.s32 	%r1648, %r3057, %r1585;
	add.s32 	%r3064, %r3057, %r3063;
	add.s32 	%r1657, %r3064, %r3059;
	// begin inline asm
	shf.r.wrap.b32 %r1641, %r1648, %r1648, %r1733;
	// end inline asm
	// begin inline asm
	shf.r.wrap.b32 %r1644, %r1648, %r1648, %r1736;
	// end inline asm
	xor.b32  	%r3065, %r1644, %r1641;
	// begin inline asm
	shf.r.wrap.b32 %r1647, %r1648, %r1648, %r1739;
	// end inline asm
	xor.b32  	%r3066, %r3065, %r1647;
	and.b32  	%r3067, %r1648, %r1630;
	not.b32 	%r3068, %r1648;
	and.b32  	%r3069, %r1612, %r3068;
	or.b32  	%r3070, %r3067, %r3069;
	add.s32 	%r3071, %r1594, %r3070;
	add.s32 	%r3072, %r3071, %r3066;
	add.s32 	%r3073, %r3072, %r577;
	add.s32 	%r3074, %r3073, -2067236844;
	// begin inline asm
	shf.r.wrap.b32 %r1650, %r1657, %r1657, %r1742;
	// end inline asm
	// begin inline asm
	shf.r.wrap.b32 %r1653, %r1657, %r1657, %r1745;
	// end inline asm
	xor.b32  	%r3075, %r1653, %r1650;
	// begin inline asm
	shf.r.wrap.b32 %r1656, %r1657, %r1657, %r1748;
	// end inline asm
	xor.b32  	%r3076, %r3075, %r1656;
	xor.b32  	%r3077, %r1639, %r1621;
	and.b32  	%r3078, %r1657, %r3077;
	and.b32  	%r3079, %r1639, %r1621;
	xor.b32  	%r3080, %r3078, %r3079;
	add.s32 	%r1666, %r3074, %r1603;
	add.s32 	%r3081, %r3074, %r3080;
	add.s32 	%r1675, %r3081, %r3076;
	// begin inline asm
	shf.r.wrap.b32 %r1659, %r1666, %r1666, %r1733;
	// end inline asm
	// begin inline asm
	shf.r.wrap.b32 %r1662, %r1666, %r1666, %r1736;
	// end inline asm
	xor.b32  	%r3082, %r1662, %r1659;
	// begin inline asm
	shf.r.wrap.b32 %r1665, %r1666, %r1666, %r1739;
	// end inline asm
	xor.b32  	%r3083, %r3082, %r1665;
	and.b32  	%r3084, %r1666, %r1648;
	not.b32 	%r3085, %r1666;
	and.b32  	%r3086, %r1630, %r3085;
	or.b32  	%r3087, %r3084, %r3086;
	add.s32 	%r3088, %r1612, %r3087;
	add.s32 	%r3089, %r3088, %r3083;
	add.s32 	%r3090, %r3089, %r589;
	add.s32 	%r3091, %r3090, -1933114872;
	// begin inline asm
	shf.r.wrap.b32 %r1668, %r1675, %r1675, %r1742;
	// end inline asm
	// begin inline asm
	shf.r.wrap.b32 %r1671, %r1675, %r1675, %r1745;
	// end inline asm
	xor.b32  	%r3092, %r1671, %r1668;
	// begin inline asm
	shf.r.wrap.b32 %r1674, %r1675, %r1675, %r1748;
	// end inline asm
	xor.b32  	%r3093, %r3092, %r1674;
	xor.b32  	%r3094, %r1657, %r1639;
	and.b32  	%r3095, %r1675, %r3094;
	and.b32  	%r3096, %r1657, %r1639;
	xor.b32  	%r3097, %r3095, %r3096;
	add.s32 	%r1684, %r3091, %r1621;
	add.s32 	%r3098, %r3091, %r3097;
	add.s32 	%r1693, %r3098, %r3093;
	// begin inline asm
	shf.r.wrap.b32 %r1677, %r1684, %r1684, %r1733;
	// end inline asm
	// begin inline asm
	shf.r.wrap.b32 %r1680, %r1684, %r1684, %r1736;
	// end inline asm
	xor.b32  	%r3099, %r1680, %r1677;
	// begin inline asm
	shf.r.wrap.b32 %r1683, %r1684, %r1684, %r1739;
	// end inline asm
	xor.b32  	%r3100, %r3099, %r1683;
	and.b32  	%r3101, %r1684, %r1666;
	not.b32 	%r3102, %r1684;
	and.b32  	%r3103, %r1648, %r3102;
	or.b32  	%r3104, %r3101, %r3103;
	add.s32 	%r3105, %r1630, %r3104;
	add.s32 	%r3106, %r3105, %r3100;
	add.s32 	%r3107, %r3106, %r601;
	add.s32 	%r3108, %r3107, -1866530822;
	// begin inline asm
	shf.r.wrap.b32 %r1686, %r1693, %r1693, %r1742;
	// end inline asm
	// begin inline asm
	shf.r.wrap.b32 %r1689, %r1693, %r1693, %r1745;
	// end inline asm
	xor.b32  	%r3109, %r1689, %r1686;
	// begin inline asm
	shf.r.wrap.b32 %r1692, %r1693, %r1693, %r1748;
	// end inline asm
	xor.b32  	%r3110, %r3109, %r1692;
	xor.b32  	%r3111, %r1675, %r1657;
	and.b32  	%r3112, %r1693, %r3111;
	and.b32  	%r3113, %r1675, %r1657;
	xor.b32  	%r3114, %r3112, %r3113;
	add.s32 	%r1702, %r3108, %r1639;
	add.s32 	%r3115, %r3108, %r3114;
	add.s32 	%r1711, %r3115, %r3110;
	// begin inline asm
	shf.r.wrap.b32 %r1695, %r1702, %r1702, %r1733;
	// end inline asm
	// begin inline asm
	shf.r.wrap.b32 %r1698, %r1702, %r1702, %r1736;
	// end inline asm
	xor.b32  	%r3116, %r1698, %r1695;
	// begin inline asm
	shf.r.wrap.b32 %r1701, %r1702, %r1702, %r1739;
	// end inline asm
	xor.b32  	%r3117, %r3116, %r1701;
	and.b32  	%r3118, %r1702, %r1684;
	not.b32 	%r3119, %r1702;
	and.b32  	%r3120, %r1666, %r3119;
	or.b32  	%r3121, %r3118, %r3120;
	add.s32 	%r3122, %r1648, %r3121;
	add.s32 	%r3123, %r3122, %r3117;
	add.s32 	%r3124, %r3123, %r613;
	add.s32 	%r3125, %r3124, -1538233109;
	// begin inline asm
	shf.r.wrap.b32 %r1704, %r1711, %r1711, %r1742;
	// end inline asm
	// begin inline asm
	shf.r.wrap.b32 %r1707, %r1711, %r1711, %r1745;
	// end inline asm
	xor.b32  	%r3126, %r1707, %r1704;
	// begin inline asm
	shf.r.wrap.b32 %r1710, %r1711, %r1711, %r1748;
	// end inline asm
	xor.b32  	%r3127, %r3126, %r1710;
	xor.b32  	%r3128, %r1693, %r1675;
	and.b32  	%r3129, %r1711, %r3128;
	and.b32  	%r3130, %r1693, %r1675;
	xor.b32  	%r3131, %r3129, %r3130;
	add.s32 	%r1720, %r3125, %r1657;
	add.s32 	%r3132, %r3125, %r3131;
	add.s32 	%r1729, %r3132, %r3127;
	// begin inline asm
	shf.r.wrap.b32 %r1713, %r1720, %r1720, %r1733;
	// end inline asm
	// begin inline asm
	shf.r.wrap.b32 %r1716, %r1720, %r1720, %r1736;
	// end inline asm
	xor.b32  	%r3133, %r1716, %r1713;
	// begin inline asm
	shf.r.wrap.b32 %r1719, %r1720, %r1720, %r1739;
	// end inline asm
	xor.b32  	%r3134, %r3133, %r1719;
	and.b32  	%r3135, %r1720, %r1702;
	not.b32 	%r3136, %r1720;
	and.b32  	%r3137, %r1684, %r3136;
	or.b32  	%r3138, %r3135, %r3137;
	add.s32 	%r3139, %r1666, %r3138;
	add.s32 	%r3140, %r3139, %r3134;
	add.s32 	%r3141, %r3140, %r2103;
	add.s32 	%r3142, %r3141, -1090935817;
	// begin inline asm
	shf.r.wrap.b32 %r1722, %r1729, %r1729, %r1742;
	// end inline asm
	// begin inline asm
	shf.r.wrap.b32 %r1725, %r1729, %r1729, %r1745;
	// end inline asm
	xor.b32  	%r3143, %r1725, %r1722;
	// begin inline asm
	shf.r.wrap.b32 %r1728, %r1729, %r1729, %r1748;
	// end inline asm
	xor.b32  	%r3144, %r3143, %r1728;
	xor.b32  	%r3145, %r1711, %r1693;
	and.b32  	%r3146, %r1729, %r3145;
	and.b32  	%r3147, %r1711, %r1693;
	xor.b32  	%r3148, %r3146, %r3147;
	add.s32 	%r1738, %r3142, %r1675;
	add.s32 	%r3149, %r3142, %r3148;
	add.s32 	%r1747, %r3149, %r3144;
	// begin inline asm
	shf.r.wrap.b32 %r1731, %r1738, %r1738, %r1733;
	// end inline asm
	// begin inline asm
	shf.r.wrap.b32 %r1734, %r1738, %r1738, %r1736;
	// end inline asm
	xor.b32  	%r3150, %r1734, %r1731;
	// begin inline asm
	shf.r.wrap.b32 %r1737, %r1738, %r1738, %r1739;
	// end inline asm
	xor.b32  	%r3151, %r3150, %r1737;
	and.b32  	%r3152, %r1738, %r1720;
	not.b32 	%r3153, %r1738;
	and.b32  	%r3154, %r1702, %r3153;
	or.b32  	%r3155, %r3152, %r3154;
	add.s32 	%r3156, %r1684, %r3155;
	add.s32 	%r3157, %r3156, %r3151;
	add.s32 	%r3158, %r3157, %r2112;
	add.s32 	%r3159, %r3158, -965641998;
	// begin inline asm
	shf.r.wrap.b32 %r1740, %r1747, %r1747, %r1742;
	// end inline asm
	// begin inline asm
	shf.r.wrap.b32 %r1743, %r1747, %r1747, %r1745;
	// end inline asm
	xor.b32  	%r3160, %r1743, %r1740;
	// begin inline asm
	shf.r.wrap.b32 %r1746, %r1747, %r1747, %r1748;
	// end inline asm
	xor.b32  	%r3161, %r3160, %r1746;
	xor.b32  	%r3162, %r1729, %r1711;
	and.b32  	%r3163, %r1747, %r3162;
	and.b32  	%r3164, %r1729, %r1711;
	xor.b32  	%r3165, %r3163, %r3164;
	add.s32 	%r3166, %r3159, %r1693;
	add.s32 	%r3167, %r3159, %r3165;
	add.s32 	%r3168, %r3167, %r3161;
	add.s32 	%r25, %r3168, 1779033703;
	add.s32 	%r26, %r1747, -1150833019;
	add.s32 	%r27, %r1729, 1013904242;
	add.s32 	%r28, %r1711, -1521486534;
	add.s32 	%r29, %r3166, 1359893119;
	add.s32 	%r30, %r1738, -1694144372;
	add.s32 	%r31, %r1720, 528734635;
	add.s32 	%r32, %r1702, 1541459225;
	shr.u32 	%r3169, %r25, 24;
	shr.u32 	%r3170, %r25, 8;
	and.b32  	%r3171, %r3170, 65280;
	shl.b32 	%r3172, %r25, 8;
	and.b32  	%r3173, %r3172, 16711680;
	shl.b32 	%r3298, %r25, 24;
	and.b32  	%r3174, %r24, 16777215;
	or.b32  	%r34, %r3174, %r3169;
	or.b32  	%r3175, %r3171, %r3173;
	or.b32  	%r35, %r3175, %r34;
	or.b32  	%r36, %r35, %r3298;
	shr.u32 	%r3176, %r26, 24;
	shr.u32 	%r3177, %r26, 8;
	and.b32  	%r3178, %r3177, 65280;
	shl.b32 	%r3179, %r26, 8;
	and.b32  	%r3180, %r3179, 16711680;
	shl.b32 	%r3297, %r26, 24;
	and.b32  	%r3181, %r23, 16777215;
	or.b32  	%r38, %r3181, %r3176;
	or.b32  	%r3182, %r3178, %r3180;
	or.b32  	%r39, %r3182, %r38;
	or.b32  	%r40, %r39, %r3297;
	shr.u32 	%r3183, %r27, 24;
	shl.b32 	%r3296, %r27, 24;
	and.b32  	%r3184, %r22, 16777215;
	or.b32  	%r42, %r3184, %r3183;
	shr.u32 	%r3185, %r28, 24;
	shl.b32 	%r3295, %r28, 24;
	and.b32  	%r3186, %r21, 16777215;
	or.b32  	%r44, %r3186, %r3185;
	shr.u32 	%r3187, %r29, 24;
	shr.u32 	%r3188, %r29, 8;
	and.b32  	%r3189, %r3188, 65280;
	shl.b32 	%r3190, %r29, 8;
	and.b32  	%r3191, %r3190, 16711680;
	shl.b32 	%r3294, %r29, 24;
	and.b32  	%r3192, %r20, 16777215;
	or.b32  	%r46, %r3192, %r3187;
	or.b32  	%r3193, %r3189, %r3191;
	or.b32  	%r47, %r3193, %r46;
	shr.u32 	%r3194, %r30, 24;
	shr.u32 	%r3195, %r30, 8;
	and.b32  	%r3196, %r3195, 65280;
	shl.b32 	%r3197, %r30, 8;
	and.b32  	%r3198, %r3197, 16711680;
	shl.b32 	%r3293, %r30, 24;
	and.b32  	%r3199, %r19, 16777215;
	or.b32  	%r49, %r3199, %r3194;
	or.b32  	%r3200, %r3196, %r3198;
	or.b32  	%r50, %r3200, %r49;
	shr.u32 	%r3201, %r31, 24;
	shr.u32 	%r3202, %r31, 8;
	and.b32  	%r3203, %r3202, 65280;
	shl.b32 	%r3204, %r31, 8;
	and.b32  	%r3205, %r3204, 16711680;
	shl.b32 	%r3292, %r31, 24;
	and.b32  	%r3206, %r18, 16777215;
	or.b32  	%r52, %r3206, %r3201;
	or.b32  	%r3207, %r3203, %r3205;
	or.b32  	%r53, %r3207, %r52;
	shr.u32 	%r3208, %r32, 24;
	shl.b32 	%r3291, %r32, 24;
	and.b32  	%r3209, %r17, 16777215;
	or.b32  	%r55, %r3209, %r3208;
	mad.lo.s32 	%r3210, %r36, -1028477379, 374761401;
	shf.l.wrap.b32 	%r3211, %r3210, %r3210, 17;
	mul.lo.s32 	%r3212, %r3211, 668265263;
	mad.lo.s32 	%r3213, %r40, -1028477379, %r3212;
	shf.l.wrap.b32 	%r3214, %r3213, %r3213, 17;
	mul.lo.s32 	%r3215, %r3214, 668265263;
	shr.u32 	%r3216, %r3215, 15;
	xor.b32  	%r3217, %r3216, %r3215;
	mul.lo.s32 	%r3218, %r3217, -2048144777;
	shr.u32 	%r3219, %r3218, 13;
	xor.b32  	%r3220, %r3219, %r3218;
	mul.lo.s32 	%r3221, %r3220, -1028477379;
	shr.u32 	%r3222, %r3221, 16;
	xor.b32  	%r3223, %r3222, %r3221;
	rem.u32 	%r3300, %r3223, %r3280;
	cvta.to.global.u64 	%rd3, %rd71;
	mul.wide.s32 	%rd56, %r3300, 4;
	add.s64 	%rd57, %rd3, %rd56;
	ld.global.nc.u32 	%r3299, [%rd57];
	setp.eq.s32 	%p2, %r3299, -1;
	@%p2 bra 	$L__BB0_17;
	shr.u32 	%r3224, %r27, 8;
	and.b32  	%r3225, %r3224, 65280;
	shl.b32 	%r3226, %r27, 8;
	and.b32  	%r3227, %r3226, 16711680;
	or.b32  	%r3228, %r3225, %r3227;
	or.b32  	%r3229, %r3228, %r42;
	or.b32  	%r58, %r3229, %r3296;
$L__BB0_6:
	ld.param.u64 	%rd68, [_Z30find_passwords_optimized_multiPKhS0_iP13FoundPasswordPiPKii_param_1];
	shl.b32 	%r3230, %r3299, 5;
	cvt.s64.s32 	%rd58, %r3230;
	cvta.to.global.u64 	%rd59, %rd68;
	add.s64 	%rd4, %rd59, %rd58;
	ld.global.nc.u32 	%r3231, [%rd4];
	setp.ne.s32 	%p3, %r36, %r3231;
	@%p3 bra 	$L__BB0_16;
	ld.global.nc.u32 	%r3232, [%rd4+4];
	setp.ne.s32 	%p4, %r40, %r3232;
	@%p4 bra 	$L__BB0_16;
	ld.global.nc.u32 	%r3233, [%rd4+8];
	setp.ne.s32 	%p5, %r58, %r3233;
	@%p5 bra 	$L__BB0_16;
	ld.global.nc.u32 	%r3234, [%rd4+12];
	shr.u32 	%r3235, %r28, 8;
	and.b32  	%r3236, %r3235, 65280;
	shl.b32 	%r3237, %r28, 8;
	and.b32  	%r3238, %r3237, 16711680;
	or.b32  	%r3239, %r3236, %r3238;
	or.b32  	%r61, %r3239, %r44;
	or.b32  	%r3240, %r61, %r3295;
	setp.ne.s32 	%p6, %r3240, %r3234;
	@%p6 bra 	$L__BB0_16;
	ld.global.nc.u32 	%r3241, [%rd4+16];
	or.b32  	%r3242, %r47, %r3294;
	setp.ne.s32 	%p7, %r3242, %r3241;
	@%p7 bra 	$L__BB0_16;
	ld.global.nc.u32 	%r3243, [%rd4+20];
	or.b32  	%r3244, %r50, %r3293;
	setp.ne.s32 	%p8, %r3244, %r3243;
	@%p8 bra 	$L__BB0_16;
	ld.global.nc.u32 	%r3245, [%rd4+24];
	or.b32  	%r3246, %r53, %r3292;
	setp.ne.s32 	%p9, %r3246, %r3245;
	@%p9 bra 	$L__BB0_16;
	ld.global.nc.u32 	%r3247, [%rd4+28];
	shr.u32 	%r3248, %r32, 8;
	and.b32  	%r3249, %r3248, 65280;
	shl.b32 	%r3250, %r32, 8;
	and.b32  	%r3251, %r3250, 16711680;
	or.b32  	%r3252, %r3249, %r3251;
	or.b32  	%r62, %r3252, %r55;
	or.b32  	%r3253, %r62, %r3291;
	setp.ne.s32 	%p10, %r3253, %r3247;
	@%p10 bra 	$L__BB0_16;
	ld.param.u64 	%rd70, [_Z30find_passwords_optimized_multiPKhS0_iP13FoundPasswordPiPKii_param_4];
	cvta.to.global.u64 	%rd62, %rd70;
	atom.global.add.u32 	%r63, [%rd62], 1;
	setp.gt.s32 	%p12, %r63, 999;
	@%p12 bra 	$L__BB0_17;
	ld.param.u64 	%rd69, [_Z30find_passwords_optimized_multiPKhS0_iP13FoundPasswordPiPKii_param_3];
	cvta.to.global.u64 	%rd63, %rd69;
	mul.wide.s32 	%rd64, %r63, 47;
	add.s64 	%rd65, %rd63, %rd64;
	st.global.u8 	[%rd65], %rs9;
	st.global.u8 	[%rd65+1], %rs10;
	st.global.u8 	[%rd65+2], %rs11;
	st.global.u8 	[%rd65+3], %rs12;
	st.global.u8 	[%rd65+4], %rs13;
	st.global.u8 	[%rd65+5], %rs14;
	mov.b16 	%rs19, 0;
	st.global.u8 	[%rd65+6], %rs19;
	st.global.u8 	[%rd65+7], %r34;
	shr.u32 	%r3255, %r35, 8;
	st.global.u8 	[%rd65+8], %r3255;
	shr.u32 	%r3256, %r35, 16;
	st.global.u8 	[%rd65+9], %r3256;
	st.global.u8 	[%rd65+10], %r25;
	st.global.u8 	[%rd65+11], %r38;
	shr.u32 	%r3257, %r39, 8;
	st.global.u8 	[%rd65+12], %r3257;
	shr.u32 	%r3258, %r39, 16;
	st.global.u8 	[%rd65+13], %r3258;
	st.global.u8 	[%rd65+14], %r26;
	st.global.u8 	[%rd65+15], %r42;
	shr.u32 	%r3259, %r27, 8;
	and.b32  	%r3260, %r3259, 65280;
	shl.b32 	%r3261, %r27, 8;
	and.b32  	%r3262, %r3261, 16711680;
	or.b32  	%r3263, %r3260, %r3262;
	or.b32  	%r3264, %r3263, %r42;
	shr.u32 	%r3265, %r3264, 8;
	st.global.u8 	[%rd65+16], %r3265;
	shr.u32 	%r3266, %r3264, 16;
	st.global.u8 	[%rd65+17], %r3266;
	st.global.u8 	[%rd65+18], %r27;
	st.global.u8 	[%rd65+19], %r44;
	shr.u32 	%r3267, %r61, 8;
	st.global.u8 	[%rd65+20], %r3267;
	shr.u32 	%r3268, %r61, 16;
	st.global.u8 	[%rd65+21], %r3268;
	st.global.u8 	[%rd65+22], %r28;
	st.global.u8 	[%rd65+23], %r46;
	shr.u32 	%r3269, %r47, 8;
	st.global.u8 	[%rd65+24], %r3269;
	shr.u32 	%r3270, %r47, 16;
	st.global.u8 	[%rd65+25], %r3270;
	st.global.u8 	[%rd65+26], %r29;
	st.global.u8 	[%rd65+27], %r49;
	shr.u32 	%r3271, %r50, 8;
	st.global.u8 	[%rd65+28], %r3271;
	shr.u32 	%r3272, %r50, 16;
	st.global.u8 	[%rd65+29], %r3272;
	st.global.u8 	[%rd65+30], %r30;
	st.global.u8 	[%rd65+31], %r52;
	shr.u32 	%r3273, %r53, 8;
	st.global.u8 	[%rd65+32], %r3273;
	shr.u32 	%r3274, %r53, 16;
	st.global.u8 	[%rd65+33], %r3274;
	st.global.u8 	[%rd65+34], %r31;
	st.global.u8 	[%rd65+35], %r55;
	shr.u32 	%r3275, %r62, 8;
	st.global.u8 	[%rd65+36], %r3275;
	shr.u32 	%r3276, %r62, 16;
	st.global.u8 	[%rd65+37], %r3276;
	st.global.u8 	[%rd65+38], %r32;
	st.global.u8 	[%rd65+39], %rs1;
	st.global.u8 	[%rd65+40], %rs2;
	st.global.u8 	[%rd65+41], %rs3;
	st.global.u8 	[%rd65+42], %rs4;
	st.global.u8 	[%rd65+43], %rs5;
	st.global.u8 	[%rd65+44], %rs6;
	st.global.u8 	[%rd65+45], %rs7;
	st.global.u8 	[%rd65+46], %rs8;
	bra.uni 	$L__BB0_17;
$L__BB0_16:
	ld.param.u32 	%r3281, [_Z30find_passwords_optimized_multiPKhS0_iP13FoundPasswordPiPKii_param_6];
	add.s32 	%r3254, %r3300, 1;
	rem.s32 	%r3300, %r3254, %r3281;
	mul.wide.s32 	%rd60, %r3300, 4;
	add.s64 	%rd61, %rd3, %rd60;
	ld.global.nc.u32 	%r3299, [%rd61];
	setp.ne.s32 	%p11, %r3299, -1;
	@%p11 bra 	$L__BB0_6;
$L__BB0_17:
	mov.u32 	%r3277, %ntid.x;
	mov.u32 	%r3278, %nctaid.x;
	mul.lo.s32 	%r3279, %r3277, %r3278;
	cvt.u64.u32 	%rd66, %r3279;
	add.s64 	%rd72, %rd72, %rd66;
	setp.lt.u64 	%p13, %rd72, 56800235584;
	@%p13 bra 	$L__BB0_4;
	add.s32 	%r3290, %r3290, 1;
	setp.ne.s32 	%p14, %r3290, 10;
	@%p14 bra 	$L__BB0_1;
	ret;

}


// ===== COMPILED SASS (sm_100) =====

	.target	sm_100

	.elftype	@"ET_EXEC"


//--------------------- .note.nv.tkinfo           --------------------------
	.section	.note.nv.tkinfo,"",@"SHT_NOTE"
	.sectionflags	@"SHF_NOTE_NV_TKINFO"
	.tkinfo
        /*0018*/ 	.word	0x00000002
        /*0030*/ 	.string	""
        /*0030*/ 	.string	"ptxas"
        /*0030*/ 	.string	"Cuda compilation tools, release 13.0, V13.0.88"
        /*0030*/ 	.string	"Build cuda_13.0.r13.0/compiler.36424714_0"
        /*0030*/ 	.string	"-arch sm_100 -m 64 "



//--------------------- .note.nv.cuinfo           --------------------------
	.section	.note.nv.cuinfo,"",@"SHT_NOTE"
	.sectionflags	@"SHF_NOTE_NV_CUINFO"
        /*0018*/ 	.short	0x0002
        /*001a*/ 	.short	0x0064
        /*001c*/ 	.short	0x0082
	.zero		2


//--------------------- .nv.info                  --------------------------
	.section	.nv.info,"",@"SHT_CUDA_INFO"
	.align	4


	//----- nvinfo : EIATTR_REGCOUNT
	.align		4
        /*0000*/ 	.byte	0x04, 0x2f
        /*0002*/ 	.short	(.L_7 - .L_6)
	.align		4
.L_6:
        /*0004*/ 	.word	index@(_Z30find_passwords_optimized_multiPKhS0_iP13FoundPasswordPiPKii)
        /*0008*/ 	.word	0x00000038


	//----- nvinfo : EIATTR_FRAME_SIZE
	.align		4
.L_7:
        /*000c*/ 	.byte	0x04, 0x11
        /*000e*/ 	.short	(.L_9 - .L_8)
	.align		4
.L_8:
        /*0010*/ 	.word	index@(_Z30find_passwords_optimized_multiPKhS0_iP13FoundPasswordPiPKii)
        /*0014*/ 	.word	0x00000000


	//----- nvinfo : EIATTR_MIN_STACK_SIZE
	.align		4
.L_9:
        /*0018*/ 	.byte	0x04, 0x12
        /*001a*/ 	.short	(.L_11 - .L_10)
	.align		4
.L_10:
        /*001c*/ 	.word	index@(_Z30find_passwords_optimized_multiPKhS0_iP13FoundPasswordPiPKii)
        /*0020*/ 	.word	0x00000000
.L_11:


//--------------------- .nv.compat                --------------------------
	.section	.nv.compat,"",@"SHT_CUDA_COMPAT_INFO"
	.align	4
        /*0000*/ 	.byte	0x02, 0x09, 0x00, 0x00, 0x02, 0x02, 0x01, 0x00, 0x02, 0x05, 0x05, 0x00, 0x03, 0x07, 0x01, 0x01
        /*0010*/ 	.byte	0x02, 0x03, 0x00, 0x00, 0x02, 0x06, 0x01, 0x00, 0x04, 0x0b, 0x08, 0x00, 0x01, 0x00, 0x00, 0x00
        /*0020*/ 	.byte	0x00, 0x00, 0x00, 0x00


//--------------------- .nv.info._Z30find_passwords_optimized_multiPKhS0_iP13FoundPasswordPiPKii --------------------------
	.section	.nv.info._Z30find_passwords_optimized_multiPKhS0_iP13FoundPasswordPiPKii,"",@"SHT_CUDA_INFO"
	.sectionflags	@""
	.align	4


	//----- nvinfo : EIATTR_CUDA_API_VERSION
	.align		4
        /*0000*/ 	.byte	0x04, 0x37
        /*0002*/ 	.short	(.L_13 - .L_12)
.L_12:
        /*0004*/ 	.word	0x00000082


	//----- nvinfo : EIATTR_KPARAM_INFO
	.align		4
.L_13:
        /*0008*/ 	.byte	0x04, 0x17
        /*000a*/ 	.short	(.L_15 - .L_14)
.L_14:
        /*000c*/ 	.word	0x00000000
        /*0010*/ 	.short	0x0006
        /*0012*/ 	.short	0x0030
        /*0014*/ 	.byte	0x00, 0xf0, 0x11, 0x00


	//----- nvinfo : EIATTR_KPARAM_INFO
	.align		4
.L_15:
        /*0018*/ 	.byte	0x04, 0x17
        /*001a*/ 	.short	(.L_17 - .L_16)
.L_16:
        /*001c*/ 	.word	0x00000000
        /*0020*/ 	.short	0x0005
        /*0022*/ 	.short	0x0028
        /*0024*/ 	.byte	0x00, 0xf5, 0x21, 0x00


	//----- nvinfo : EIATTR_KPARAM_INFO
	.align		4
.L_17:
        /*0028*/ 	.byte	0x04, 0x17
        /*002a*/ 	.short	(.L_19 - .L_18)
.L_18:
        /*002c*/ 	.word	0x00000000
        /*0030*/ 	.short	0x0004
        /*0032*/ 	.short	0x0020
        /*0034*/ 	.byte	0x00, 0xf5, 0x21, 0x00


	//----- nvinfo : EIATTR_KPARAM_INFO
	.align		4
.L_19:
        /*0038*/ 	.byte	0x04, 0x17
        /*003a*/ 	.short	(.L_21 - .L_20)
.L_20:
        /*003c*/ 	.word	0x00000000
        /*0040*/ 	.short	0x0003
        /*0042*/ 	.short	0x0018
        /*0044*/ 	.byte	0x00, 0xf5, 0x21, 0x00


	//----- nvinfo : EIATTR_KPARAM_INFO
	.align		4
.L_21:
        /*0048*/ 	.byte	0x04, 0x17
        /*004a*/ 	.short	(.L_23 - .L_22)
.L_22:
        /*004c*/ 	.word	0x00000000
        /*0050*/ 	.short	0x0002
        /*0052*/ 	.short	0x0010
        /*0054*/ 	.byte	0x00, 0xf0, 0x11, 0x00


	//----- nvinfo : EIATTR_KPARAM_INFO
	.align		4
.L_23:
        /*0058*/ 	.byte	0x04, 0x17
        /*005a*/ 	.short	(.L_25 - .L_24)
.L_24:
        /*005c*/ 	.word	0x00000000
        /*0060*/ 	.short	0x0001
        /*0062*/ 	.short	0x0008
        /*0064*/ 	.byte	0x00, 0xf5, 0x21, 0x00


	//----- nvinfo : EIATTR_KPARAM_INFO
	.align		4
.L_25:
        /*0068*/ 	.byte	0x04, 0x17
        /*006a*/ 	.short	(.L_27 - .L_26)
.L_26:
        /*006c*/ 	.word	0x00000000
        /*0070*/ 	.short	0x0000
        /*0072*/ 	.short	0x0000
        /*0074*/ 	.byte	0x00, 0xf5, 0x21, 0x00


	//----- nvinfo : EIATTR_SPARSE_MMA_MASK
	.align		4
.L_27:
        /*0078*/ 	.byte	0x03, 0x50
        /*007a*/ 	.short	0x0000


	//----- nvinfo : EIATTR_MAXREG_COUNT
	.align		4
        /*007c*/ 	.byte	0x03, 0x1b
        /*007e*/ 	.short	0x00ff


	//----- nvinfo : EIATTR_NUM_BARRIERS
	.align		4
        /*0080*/ 	.byte	0x02, 0x4c
        /*0082*/ 	.byte	0x01
	.zero		1


	//----- nvinfo : EIATTR_MERCURY_ISA_VERSION
	.align		4
        /*0084*/ 	.byte	0x03, 0x5f
        /*0086*/ 	.short	0x0101


	//----- nvinfo : EIATTR_INT_WARP_WIDE_INSTR_OFFSETS
	.align		4
        /*0088*/ 	.byte	0x04, 0x31
        /*008a*/ 	.short	(.L_29 - .L_28)


	//   ....[0]....
.L_28:
        /*008c*/ 	.word	0x00006600


	//   ....[1]....
        /*0090*/ 	.word	0x00006690


	//----- nvinfo : EIATTR_VRC_CTA_INIT_COUNT
	.align		4
.L_29:
        /*0094*/ 	.byte	0x02, 0x4a
	.zero		1
	.zero		1


	//----- nvinfo : EIATTR_EXIT_INSTR_OFFSETS
	.align		4
        /*0098*/ 	.byte	0x04, 0x1c
        /*009a*/ 	.short	(.L_31 - .L_30)


	//   ....[0]....
.L_30:
        /*009c*/ 	.word	0x00006c70


	//----- nvinfo : EIATTR_CRS_STACK_SIZE
	.align		4
.L_31:
        /*00a0*/ 	.byte	0x04, 0x1e
        /*00a2*/ 	.short	(.L_33 - .L_32)
.L_32:
        /*00a4*/ 	.word	0x00000000


	//----- nvinfo : EIATTR_CBANK_PARAM_SIZE
	.align		4
.L_33:
        /*00a8*/ 	.byte	0x03, 0x19
        /*00aa*/ 	.short	0x0034


	//----- nvinfo : EIATTR_PARAM_CBANK
	.align		4
        /*00ac*/ 	.byte	0x04, 0x0a
        /*00ae*/ 	.short	(.L_35 - .L_34)
	.align		4
.L_34:
        /*00b0*/ 	.word	index@(.nv.constant0._Z30find_passwords_optimized_multiPKhS0_iP13FoundPasswordPiPKii)
        /*00b4*/ 	.short	0x0380
        /*00b6*/ 	.short	0x0034


	//----- nvinfo : EIATTR_SW_WAR
	.align		4
.L_35:
        /*00b8*/ 	.byte	0x04, 0x36
        /*00ba*/ 	.short	(.L_37 - .L_36)
.L_36:
        /*00bc*/ 	.word	0x00000008
.L_37:


//--------------------- .nv.callgraph             --------------------------
	.section	.nv.callgraph,"",@"SHT_CUDA_CALLGRAPH"
	.align	4
	.sectionentsize	8
	.align		4
        /*0000*/ 	.word	0x00000000
	.align		4
        /*0004*/ 	.word	0xffffffff
	.align		4
        /*0008*/ 	.word	0x00000000
	.align		4
        /*000c*/ 	.word	0xfffffffe
	.align		4
        /*0010*/ 	.word	0x00000000
	.align		4
        /*0014*/ 	.word	0xfffffffd
	.align		4
        /*0018*/ 	.word	0x00000000
	.align		4
        /*001c*/ 	.word	0xfffffffc


//--------------------- .nv.constant3             --------------------------
	.section	.nv.constant3,"a",@progbits
	.align	8
.nv.constant3:
	.type		total_passwords,@object
	.size		total_passwords,(d_target_salt - total_passwords)
total_passwords:
        /*0000*/ 	.byte	0x40, 0xd0, 0x8e, 0x39, 0x0d, 0x00, 0x00, 0x00
	.type		d_target_salt,@object
	.size		d_target_salt,(d_target_hash - d_target_salt)
d_target_salt:
	.zero		17
	.type		d_target_hash,@object
	.size		d_target_hash,(charset - d_target_hash)
d_target_hash:
	.zero		32
	.type		charset,@object
	.size		charset,(reciprocal - charset)
charset:
        /*0039*/ 	.byte	0x61, 0x62, 0x63, 0x64, 0x65, 0x66, 0x67, 0x68, 0x69, 0x6a, 0x6b, 0x6c, 0x6d, 0x6e, 0x6f, 0x70
        /*0049*/ 	.byte	0x71, 0x72, 0x73, 0x74, 0x75, 0x76, 0x77, 0x78, 0x79, 0x7a, 0x41, 0x42, 0x43, 0x44, 0x45, 0x46
        /*0059*/ 	.byte	0x47, 0x48, 0x49, 0x4a, 0x4b, 0x4c, 0x4d, 0x4e, 0x4f, 0x50, 0x51, 0x52, 0x53, 0x54, 0x55, 0x56
        /*0069*/ 	.byte	0x57, 0x58, 0x59, 0x5a, 0x30, 0x31, 0x32, 0x33, 0x34, 0x35, 0x36, 0x37, 0x38, 0x39, 0x00
	.type		reciprocal,@object
	.size		reciprocal,(K - reciprocal)
reciprocal:
        /*0078*/ 	.byte	0x84, 0x10, 0x42, 0x08, 0x21, 0x84, 0x90, 0x3f
	.type		K,@object
	.size		K,(.L_5 - K)
K:
        /*0080*/ 	.byte	0x98, 0x2f, 0x8a, 0x42, 0x91, 0x44, 0x37, 0x71, 0xcf, 0xfb, 0xc0, 0xb5, 0xa5, 0xdb, 0xb5, 0xe9
        /* <DEDUP_REMOVED lines=15> */
.L_5:


//--------------------- .text._Z30find_passwords_optimized_multiPKhS0_iP13FoundPasswordPiPKii --------------------------
	.section	.text._Z30find_passwords_optimized_multiPKhS0_iP13FoundPasswordPiPKii,"ax",@progbits
	.align	128
        .global         _Z30find_passwords_optimized_multiPKhS0_iP13FoundPasswordPiPKii
        .type           _Z30find_passwords_optimized_multiPKhS0_iP13FoundPasswordPiPKii,@function
        .size           _Z30find_passwords_optimized_multiPKhS0_iP13FoundPasswordPiPKii,(.L_x_10 - _Z30find_passwords_optimized_multiPKhS0_iP13FoundPasswordPiPKii)
        .other          _Z30find_passwords_optimized_multiPKhS0_iP13FoundPasswordPiPKii,@"STO_CUDA_ENTRY STV_DEFAULT"
_Z30find_passwords_optimized_multiPKhS0_iP13FoundPasswordPiPKii:
.text._Z30find_passwords_optimized_multiPKhS0_iP13FoundPasswordPiPKii:
[----:B------:R-:W-:Y:S01]  /*0000*/  LDC R1, c[0x0][0x37c] ;  /* 0x0000df00ff017b82 */ /* 0x000fe20000000800 */
[----:B------:R-:W0:Y:S01]  /*0010*/  S2R R40, SR_TID.X ;  /* 0x0000000000287919 */ /* 0x000e220000002100 */
[----:B------:R-:W-:Y:S01]  /*0020*/  CS2R R38, SRZ ;  /* 0x0000000000267805 */ /* 0x000fe2000001ff00 */
[----:B------:R-:W-:Y:S01]  /*0030*/  IMAD.MOV.U32 R43, RZ, RZ, RZ ;  /* 0x000000ffff2b7224 */ /* 0x000fe200078e00ff */
[----:B------:R-:W1:Y:S01]  /*0040*/  LDCU.64 UR16, c[0x0][0x358] ;  /* 0x00006b00ff1077ac */ /* 0x000e620008000a00 */
[----:B------:R-:W-:Y:S02]  /*0050*/  IMAD.MOV.U32 R41, RZ, RZ, RZ ;  /* 0x000000ffff297224 */ /* 0x000fe400078e00ff */
[----:B------:R-:W-:Y:S01]  /*0060*/  IMAD.MOV.U32 R36, RZ, RZ, RZ ;  /* 0x000000ffff247224 */ /* 0x000fe200078e00ff */
[----:B------:R-:W-:Y:S01]  /*0070*/  UMOV UR4, URZ ;  /* 0x000000ff00047c82 */ /* 0x000fe20008000000 */
[----:B------:R-:W-:Y:S02]  /*0080*/  IMAD.MOV.U32 R34, RZ, RZ, RZ ;  /* 0x000000ffff227224 */ /* 0x000fe400078e00ff */
[----:B------:R-:W-:-:S02]  /*0090*/  IMAD.MOV.U32 R32, RZ, RZ, RZ ;  /* 0x000000ffff207224 */ /* 0x000fc400078e00ff */
[----:B------:R-:W-:-:S07]  /*00a0*/  IMAD.MOV.U32 R30, RZ, RZ, RZ ;  /* 0x000000ffff1e7224 */ /* 0x000fce00078e00ff */
.L_x_8:
[----:B0-----:R-:W-:Y:S01]  /*00b0*/  ISETP.GT.U32.AND P0, PT, R40, 0x7, PT ;  /* 0x000000072800780c */ /* 0x001fe20003f04070 */
[----:B------:R-:W-:Y:S01]  /*00c0*/  IMAD.U32 R3, RZ, RZ, UR4 ;  /* 0x00000004ff037e24 */ /* 0x000fe2000f8e00ff */
[----:B------:R-:W0:Y:S01]  /*00d0*/  S2UR UR6, SR_CgaCtaId ;  /* 0x00000000000679c3 */ /* 0x000e220000008800 */
[----:B------:R-:W-:Y:S01]  /*00e0*/  UMOV UR5, 0x400 ;  /* 0x0000040000057882 */ /* 0x000fe20000000000 */
[----:B------:R-:W2:Y:S09]  /*00f0*/  LDCU.64 UR18, c[0x0][0x388] ;  /* 0x00007100ff1277ac */ /* 0x000eb20008000a00 */
[----:B------:R-:W3:Y:S01]  /*0100*/  @!P0 LDC.64 R4, c[0x0][0x380] ;  /* 0x0000e000ff048b82 */ /* 0x000ee20000000a00 */
[----:B------:R-:W-:-:S05]  /*0110*/  @!P0 IMAD R3, R3, 0x8, R40 ;  /* 0x0000000803038824 */ /* 0x000fca00078e0228 */
[----:B---3--:R-:W-:-:S05]  /*0120*/  @!P0 IADD3 R2, P1, PT, R3, R4, RZ ;  /* 0x0000000403028210 */ /* 0x008fca0007f3e0ff */
[----:B------:R-:W-:-:S06]  /*0130*/  @!P0 IMAD.X R3, RZ, RZ, R5, P1 ;  /* 0x000000ffff038224 */ /* 0x000fcc00008e0605 */
[----:B-1----:R-:W3:Y:S01]  /*0140*/  @!P0 LDG.E.U8.CONSTANT R3, desc[UR16][R2.64] ;  /* 0x0000001002038981 */ /* 0x002ee2000c1e9100 */
[----:B0-----:R-:W-:Y:S01]  /*0150*/  ULEA UR5, UR6, UR5, 0x18 ;  /* 0x0000000506057291 */ /* 0x001fe2000f8ec0ff */
[----:B------:R-:W-:Y:S01]  /*0160*/  BSSY.RECONVERGENT B0, `(.L_x_0) ;  /* 0x00006ac000007945 */ /* 0x000fe20003800200 */
[----:B------:R-:W-:-:S07]  /*0170*/  IMAD.MOV.U32 R33, RZ, RZ, RZ ;  /* 0x000000ffff217224 */ /* 0x000fce00078e00ff */
[----:B---3--:R0:W-:Y:S01]  /*0180*/  @!P0 STS.U8 [R40+UR5], R3 ;  /* 0x0000000328008988 */ /* 0x0081e20008000005 */
[----:B------:R-:W-:Y:S08]  /*0190*/  BAR.SYNC.DEFER_BLOCKING 0x0 ;  /* 0x0000000000007b1d */ /* 0x000ff00000010000 */
[----:B0-----:R-:W0:Y:S01]  /*01a0*/  LDC R3, c[0x0][0x360] ;  /* 0x0000d800ff037b82 */ /* 0x001e220000000800 */
[----:B------:R-:W1:Y:S04]  /*01b0*/  LDS.U8 R0, [UR5+0x2] ;  /* 0x00000205ff007984 */ /* 0x000e680008000000 */
[----:B------:R-:W3:Y:S04]  /*01c0*/  LDS.U8 R4, [UR5+0x3] ;  /* 0x00000305ff047984 */ /* 0x000ee80008000000 */
[----:B------:R-:W4:Y:S04]  /*01d0*/  LDS.U8 R5, [UR5+0x4] ;  /* 0x00000405ff057984 */ /* 0x000f280008000000 */
[----:B------:R-:W5:Y:S04]  /*01e0*/  LDS.U8 R6, [UR5+0x5] ;  /* 0x00000505ff067984 */ /* 0x000f680008000000 */
[----:B------:R-:W2:Y:S04]  /*01f0*/  LDS.U8 R7, [UR5+0x6] ;  /* 0x00000605ff077984 */ /* 0x000ea80008000000 */
[----:B------:R-:W2:Y:S04]  /*0200*/  LDS.U8 R2, [UR5+0x7] ;  /* 0x00000705ff027984 */ /* 0x000ea80008000000 */
[----:B------:R-:W2:Y:S04]  /*0210*/  LDS.U8 R37, [UR5] ;  /* 0x00000005ff257984 */ /* 0x000ea80008000000 */
[----:B------:R-:W2:Y:S01]  /*0220*/  LDS.U8 R35, [UR5+0x1] ;  /* 0x00000105ff237984 */ /* 0x000ea20008000000 */
[----:B------:R-:W0:Y:S01]  /*0230*/  S2UR UR5, SR_CTAID.X ;  /* 0x00000000000579c3 */ /* 0x000e220000002500 */
[----:B-1----:R-:W-:-:S02]  /*0240*/  R2UR UR10, R0 ;  /* 0x00000000000a72ca */ /* 0x002fc400000e0000 */
[----:B---3--:R-:W-:Y:S02]  /*0250*/  R2UR UR11, R4 ;  /* 0x00000000040b72ca */ /* 0x008fe400000e0000 */
[----:B----4-:R-:W-:Y:S02]  /*0260*/  R2UR UR12, R5 ;  /* 0x00000000050c72ca */ /* 0x010fe400000e0000 */
[----:B-----5:R-:W-:Y:S01]  /*0270*/  R2UR UR13, R6 ;  /* 0x00000000060d72ca */ /* 0x020fe200000e0000 */
[----:B0-----:R-:W-:Y:S01]  /*0280*/  IMAD R28, R3, UR5, R40 ;  /* 0x00000005031c7c24 */ /* 0x001fe2000f8e0228 */
[----:B--2---:R-:W-:Y:S02]  /*0290*/  R2UR UR14, R7 ;  /* 0x00000000070e72ca */ /* 0x004fe400000e0000 */
[----:B------:R-:W-:-:S15]  /*02a0*/  R2UR UR15, R2 ;  /* 0x00000000020f72ca */ /* 0x000fde00000e0000 */
.L_x_7:
[--C-:B------:R-:W-:Y:S01]  /*02b0*/  IMAD.MOV.U32 R29, RZ, RZ, R33.reuse ;  /* 0x000000ffff1d7224 */ /* 0x100fe200078e0021 */
[----:B------:R-:W0:Y:S01]  /*02c0*/  LDCU.64 UR6, c[0x3][0x78] ;  /* 0x00c00f00ff0677ac */ /* 0x000e220008000a00 */
[--C-:B------:R-:W-:Y:S02]  /*02d0*/  SHF.R.U32.HI R19, RZ, 0x1, R33.reuse ;  /* 0x00000001ff137819 */ /* 0x100fe40000011621 */
[----:B------:R-:W0:Y:S01]  /*02e0*/  I2F.F64.U64 R2, R28 ;  /* 0x0000001c00027312 */ /* 0x000e220000301800 */
[----:B------:R-:W-:Y:S01]  /*02f0*/  SHF.R.U64 R13, R28, 0x1, R33 ;  /* 0x000000011c0d7819 */ /* 0x000fe20000001221 */
[----:B------:R-:W-:Y:S01]  /*0300*/  USHF.L.U32 UR5, UR11, 0x10, URZ ;  /* 0x000000100b057899 */ /* 0x000fe200080006ff */
[----:B------:R-:W-:-:S03]  /*0310*/  IMAD.WIDE.U32 R4, R19, 0x10842109, RZ ;  /* 0x1084210913047825 */ /* 0x000fc600078e00ff */
[----:B------:R-:W-:Y:S01]  /*0320*/  ULOP3.LUT UR5, UR5, 0xff0000, URZ, 0xc0, !UPT ;  /* 0x00ff000005057892 */ /* 0x000fe2000f8ec0ff */
[----:B------:R-:W-:-:S03]  /*0330*/  IMAD.WIDE.U32 R14, P0, R13, -0x7bdef7be, R4 ;  /* 0x842108420d0e7825 */ /* 0x000fc60007800004 */
[----:B------:R-:W-:Y:S01]  /*0340*/  ULEA UR5, UR10, UR5, 0x18 ;  /* 0x000000050a057291 */ /* 0x000fe2000f8ec0ff */
[----:B------:R-:W-:-:S03]  /*0350*/  IMAD.WIDE.U32 R12, R13, 0x10842109, RZ ;  /* 0x108421090d0c7825 */ /* 0x000fc600078e00ff */
[----:B------:R-:W-:Y:S01]  /*0360*/  ULEA UR5, UR12, UR5, 0x8 ;  /* 0x000000050c057291 */ /* 0x000fe2000f8e40ff */
[----:B0-----:R-:W-:Y:S01]  /*0370*/  DMUL R10, R2, UR6 ;  /* 0x00000006020a7c28 */ /* 0x001fe20008000000 */
[----:B------:R-:W-:Y:S01]  /*0380*/  IMAD.X R17, RZ, RZ, RZ, P0 ;  /* 0x000000ffff117224 */ /* 0x000fe200000e06ff */
[----:B------:R-:W-:Y:S01]  /*0390*/  IADD3 RZ, P0, PT, R13, R14, RZ ;  /* 0x0000000e0dff7210 */ /* 0x000fe20007f1e0ff */
[----:B------:R-:W-:Y:S01]  /*03a0*/  IMAD.MOV.U32 R16, RZ, RZ, R15 ;  /* 0x000000ffff107224 */ /* 0x000fe200078e000f */
[----:B------:R-:W-:-:S03]  /*03b0*/  UIADD3 UR5, UPT, UPT, UR13, UR5, URZ ;  /* 0x000000050d057290 */ /* 0x000fc6000fffe0ff */
[----:B------:R-:W-:Y:S01]  /*03c0*/  IMAD.WIDE.U32.X R12, R19, -0x7bdef7be, R16, P0 ;  /* 0x84210842130c7825 */ /* 0x000fe200000e0410 */
[----:B------:R-:W-:Y:S02]  /*03d0*/  USHF.R.W.U32 UR8, UR5, 0x12, UR5 ;  /* 0x0000001205087899 */ /* 0x000fe40008001e05 */
[----:B------:R-:W0:Y:S01]  /*03e0*/  F2I.U64.F64.TRUNC R10, R10 ;  /* 0x0000000a000a7311 */ /* 0x000e22000030d800 */
[----:B------:R-:W-:Y:S01]  /*03f0*/  USHF.R.U32.HI UR9, URZ, 0x3, UR5 ;  /* 0x00000003ff097899 */ /* 0x000fe20008011605 */
[----:B------:R-:W-:-:S05]  /*0400*/  SHF.R.U64 R29, R12, 0x4, R13 ;  /* 0x000000040c1d7819 */ /* 0x000fca000000120d */
[----:B------:R-:W-:-:S06]  /*0410*/  IMAD R29, R29, -0x3e, R28 ;  /* 0xffffffc21d1d7824 */ /* 0x000fcc00078e021c */
[----:B------:R-:W1:Y:S01]  /*0420*/  LDC.U8 R29, c[0x3][R29+0x39] ;  /* 0x00c00e401d1d7b82 */ /* 0x000e620000000000 */
[----:B0-----:R-:W0:Y:S01]  /*0430*/  I2F.F64.U64 R2, R10 ;  /* 0x0000000a00027312 */ /* 0x001e220000301800 */
[--C-:B------:R-:W-:Y:S02]  /*0440*/  SHF.R.U32.HI R23, RZ, 0x1, R11.reuse ;  /* 0x00000001ff177819 */ /* 0x100fe4000001160b */
[----:B------:R-:W-:-:S03]  /*0450*/  SHF.R.U64 R17, R10, 0x1, R11 ;  /* 0x000000010a117819 */ /* 0x000fc6000000120b */
[----:B------:R-:W-:-:S04]  /*0460*/  IMAD.WIDE.U32 R14, R23, 0x10842109, RZ ;  /* 0x10842109170e7825 */ /* 0x000fc800078e00ff */
[----:B------:R-:W-:Y:S01]  /*0470*/  IMAD.WIDE.U32 R12, P0, R17, -0x7bdef7be, R14 ;  /* 0x84210842110c7825 */ /* 0x000fe2000780000e */
[----:B0-----:R-:W-:-:S03]  /*0480*/  DMUL R8, R2, UR6 ;  /* 0x0000000602087c28 */ /* 0x001fc60008000000 */
[----:B------:R-:W-:-:S04]  /*0490*/  IMAD.WIDE.U32 R16, R17, 0x10842109, RZ ;  /* 0x1084210911107825 */ /* 0x000fc800078e00ff */
[----:B------:R-:W-:Y:S01]  /*04a0*/  IMAD.X R15, RZ, RZ, RZ, P0 ;  /* 0x000000ffff0f7224 */ /* 0x000fe200000e06ff */
[----:B------:R-:W-:Y:S01]  /*04b0*/  IADD3 RZ, P0, PT, R17, R12, RZ ;  /* 0x0000000c11ff7210 */ /* 0x000fe20007f1e0ff */
[----:B------:R-:W-:Y:S01]  /*04c0*/  IMAD.MOV.U32 R14, RZ, RZ, R13 ;  /* 0x000000ffff0e7224 */ /* 0x000fe200078e000d */
[----:B------:R-:W0:Y:S03]  /*04d0*/  F2I.U64.F64.TRUNC R8, R8 ;  /* 0x0000000800087311 */ /* 0x000e26000030d800 */
[----:B------:R-:W-:-:S05]  /*04e0*/  IMAD.WIDE.U32.X R22, R23, -0x7bdef7be, R14, P0 ;  /* 0x8421084217167825 */ /* 0x000fca00000e040e */
[----:B------:R-:W-:-:S05]  /*04f0*/  SHF.R.U64 R23, R22, 0x4, R23 ;  /* 0x0000000416177819 */ /* 0x000fca0000001217 */
[----:B------:R-:W-:Y:S01]  /*0500*/  IMAD R31, R23, -0x3e, R10 ;  /* 0xffffffc2171f7824 */ /* 0x000fe200078e020a */
[----:B0-----:R-:W0:Y:S01]  /*0510*/  I2F.F64.U64 R2, R8 ;  /* 0x0000000800027312 */ /* 0x001e220000301800 */
[----:B------:R-:W-:-:S04]  /*0520*/  SHF.R.U32.HI R0, RZ, 0x1, R9 ;  /* 0x00000001ff007819 */ /* 0x000fc80000011609 */
[----:B------:R-:W2:Y:S01]  /*0530*/  LDC.U8 R31, c[0x3][R31+0x39] ;  /* 0x00c00e401f1f7b82 */ /* 0x000ea20000000000 */
[----:B------:R-:W-:Y:S01]  /*0540*/  SHF.R.U64 R21, R8, 0x1, R9 ;  /* 0x0000000108157819 */ /* 0x000fe20000001209 */
        /* <DEDUP_REMOVED lines=13> */
[----:B------:R-:W3:Y:S01]  /*0620*/  LDC.U8 R25, c[0x3][R25+0x39] ;  /* 0x00c00e4019197b82 */ /* 0x000ee20000000000 */
[----:B------:R-:W-:Y:S01]  /*0630*/  SHF.R.U64 R9, R6, 0x1, R7 ;  /* 0x0000000106097819 */ /* 0x000fe20000001207 */
[----:B------:R-:W-:-:S04]  /*0640*/  IMAD.WIDE.U32 R12, R19, 0x10842109, RZ ;  /* 0x10842109130c7825 */ /* 0x000fc800078e00ff */
[----:B------:R-:W-:-:S04]  /*0650*/  IMAD.WIDE.U32 R14, R9, 0x10842109, RZ ;  /* 0x10842109090e7825 */ /* 0x000fc800078e00ff */
[----:B------:R-:W-:Y:S01]  /*0660*/  IMAD.WIDE.U32 R12, P0, R9, -0x7bdef7be, R12 ;  /* 0x84210842090c7825 */ /* 0x000fe2000780000c */
[----:B0-----:R-:W-:-:S03]  /*0670*/  DMUL R2, R2, UR6 ;  /* 0x0000000602027c28 */ /* 0x001fc60008000000 */
[----:B------:R-:W-:Y:S01]  /*0680*/  IMAD.MOV.U32 R14, RZ, RZ, R13 ;  /* 0x000000ffff0e7224 */ /* 0x000fe200078e000d */
[----:B------:R-:W-:Y:S01]  /*0690*/  IADD3 RZ, P1, PT, R15, R12, RZ ;  /* 0x0000000c0fff7210 */ /* 0x000fe20007f3e0ff */
[----:B------:R-:W-:-:S04]  /*06a0*/  IMAD.X R15, RZ, RZ, RZ, P0 ;  /* 0x000000ffff0f7224 */ /* 0x000fc800000e06ff */
[----:B------:R-:W-:Y:S01]  /*06b0*/  IMAD.WIDE.U32.X R12, R19, -0x7bdef7be, R14, P1 ;  /* 0x84210842130c7825 */ /* 0x000fe200008e040e */
[----:B------:R-:W0:Y:S04]  /*06c0*/  F2I.U64.F64.TRUNC R2, R2 ;  /* 0x0000000200027311 */ /* 0x000e28000030d800 */
[----:B------:R-:W-:-:S05]  /*06d0*/  SHF.R.U64 R13, R12, 0x4, R13 ;  /* 0x000000040c0d7819 */ /* 0x000fca000000120d */
[----:B------:R-:W-:-:S04]  /*06e0*/  IMAD R13, R13, -0x3e, R6 ;  /* 0xffffffc20d0d7824 */ /* 0x000fc800078e0206 */
[----:B------:R-:W4:Y:S01]  /*06f0*/  LDC.U8 R24, c[0x3][R13+0x39] ;  /* 0x00c00e400d187b82 */ /* 0x000f220000000000 */
[----:B0-----:R0:W5:Y:S01]  /*0700*/  I2F.F64.U64 R4, R2 ;  /* 0x0000000200047312 */ /* 0x0011620000301800 */
[--C-:B------:R-:W-:Y:S02]  /*0710*/  SHF.R.U32.HI R0, RZ, 0x1, R3.reuse ;  /* 0x00000001ff007819 */ /* 0x100fe40000011603 */
[----:B0-----:R-:W-:Y:S01]  /*0720*/  SHF.R.U64 R3, R2, 0x1, R3 ;  /* 0x0000000102037819 */ /* 0x001fe20000001203 */
[----:B-----5:R-:W-:Y:S01]  /*0730*/  DMUL R4, R4, UR6 ;  /* 0x0000000604047c28 */ /* 0x020fe20008000000 */
[----:B------:R-:W-:Y:S02]  /*0740*/  USHF.L.U32 UR6, UR15, 0x10, URZ ;  /* 0x000000100f067899 */ /* 0x000fe400080006ff */
[----:B------:R-:W-:Y:S02]  /*0750*/  USHF.R.W.U32 UR7, UR5, 0x7, UR5 ;  /* 0x0000000705077899 */ /* 0x000fe40008001e05 */
[----:B------:R-:W-:-:S02]  /*0760*/  ULOP3.LUT UR6, UR6, 0xff0000, URZ, 0xc0, !UPT ;  /* 0x00ff000006067892 */ /* 0x000fc4000f8ec0ff */
[----:B------:R-:W-:Y:S02]  /*0770*/  ULOP3.LUT UR7, UR8, UR9, UR7, 0x96, !UPT ;  /* 0x0000000908077292 */ /* 0x000fe4000f8e9607 */
[----:B------:R-:W-:Y:S01]  /*0780*/  ULEA UR6, UR14, UR6, 0x18 ;  /* 0x000000060e067291 */ /* 0x000fe2000f8ec0ff */
[----:B------:R-:W0:Y:S03]  /*0790*/  F2I.U64.F64.TRUNC R4, R4 ;  /* 0x0000000400047311 */ /* 0x000e26000030d800 */
[----:B------:R-:W-:-:S04]  /*07a0*/  UIADD3 UR6, UPT, UPT, UR6, 0x8000, URZ ;  /* 0x0000800006067890 */ /* 0x000fc8000fffe0ff */
[----:B------:R-:W-:Y:S02]  /*07b0*/  USHF.R.W.U32 UR8, UR6, 0x12, UR6 ;  /* 0x0000001206087899 */ /* 0x000fe40008001e06 */
[----:B------:R-:W-:Y:S01]  /*07c0*/  USHF.R.U32.HI UR9, URZ, 0x3, UR6 ;  /* 0x00000003ff097899 */ /* 0x000fe20008011606 */
[--C-:B0-----:R-:W-:Y:S02]  /*07d0*/  SHF.R.U32.HI R7, RZ, 0x1, R5.reuse ;  /* 0x00000001ff077819 */ /* 0x101fe40000011605 */
[----:B------:R-:W-:-:S03]  /*07e0*/  SHF.R.U64 R17, R4, 0x1, R5 ;  /* 0x0000000104117819 */ /* 0x000fc60000001205 */
[----:B------:R-:W-:-:S04]  /*07f0*/  IMAD.WIDE.U32 R10, R7, 0x10842109, RZ ;  /* 0x10842109070a7825 */ /* 0x000fc800078e00ff */
[----:B------:R-:W-:-:S04]  /*0800*/  IMAD.WIDE.U32 R8, P0, R17, -0x7bdef7be, R10 ;  /* 0x8421084211087825 */ /* 0x000fc8000780000a */
[----:B------:R-:W-:-:S04]  /*0810*/  IMAD.WIDE.U32 R16, R17, 0x10842109, RZ ;  /* 0x1084210911107825 */ /* 0x000fc800078e00ff */
[----:B------:R-:W-:Y:S01]  /*0820*/  IMAD.WIDE.U32 R10, R0, 0x10842109, RZ ;  /* 0x10842109000a7825 */ /* 0x000fe200078e00ff */
[----:B------:R-:W-:-:S03]  /*0830*/  IADD3 RZ, P1, PT, R17, R8, RZ ;  /* 0x0000000811ff7210 */ /* 0x000fc60007f3e0ff */
[----:B------:R-:W-:Y:S02]  /*0840*/  IMAD.X R15, RZ, RZ, RZ, P0 ;  /* 0x000000ffff0f7224 */ /* 0x000fe400000e06ff */
[----:B------:R-:W-:Y:S02]  /*0850*/  IMAD.MOV.U32 R14, RZ, RZ, R9 ;  /* 0x000000ffff0e7224 */ /* 0x000fe400078e0009 */
[----:B------:R-:W-:-:S04]  /*0860*/  IMAD.WIDE.U32 R10, P0, R3, -0x7bdef7be, R10 ;  /* 0x84210842030a7825 */ /* 0x000fc8000780000a */
[----:B------:R-:W-:-:S04]  /*0870*/  IMAD.WIDE.U32 R16, R3, 0x10842109, RZ ;  /* 0x1084210903107825 */ /* 0x000fc800078e00ff */
[----:B------:R-:W-:-:S04]  /*0880*/  IMAD.WIDE.U32.X R14, R7, -0x7bdef7be, R14, P1 ;  /* 0x84210842070e7825 */ /* 0x000fc800008e040e */
[----:B------:R-:W-:Y:S01]  /*0890*/  IMAD.X R7, RZ, RZ, RZ, P0 ;  /* 0x000000ffff077224 */ /* 0x000fe200000e06ff */
[----:B------:R-:W-:Y:S01]  /*08a0*/  IADD3 RZ, P0, PT, R17, R10, RZ ;  /* 0x0000000a11ff7210 */ /* 0x000fe20007f1e0ff */
[----:B------:R-:W-:Y:S01]  /*08b0*/  IMAD.MOV.U32 R6, RZ, RZ, R11 ;  /* 0x000000ffff067224 */ /* 0x000fe200078e000b */
[----:B------:R-:W-:-:S03]  /*08c0*/  SHF.R.U64 R15, R14, 0x4, R15 ;  /* 0x000000040e0f7819 */ /* 0x000fc6000000120f */
[----:B------:R-:W-:-:S04]  /*08d0*/  IMAD.WIDE.U32.X R6, R0, -0x7bdef7be, R6, P0 ;  /* 0x8421084200067825 */ /* 0x000fc800000e0406 */
[----:B------:R-:W-:Y:S01]  /*08e0*/  IMAD R15, R15, -0x3e, R4 ;  /* 0xffffffc20f0f7824 */ /* 0x000fe200078e0204 */
[----:B------:R-:W-:Y:S01]  /*08f0*/  SHF.R.U64 R7, R6, 0x4, R7 ;  /* 0x0000000406077819 */ /* 0x000fe20000001207 */
[----:B--2---:R-:W-:Y:S02]  /*0900*/  IMAD.U32 R0, R31, 0x10000, RZ ;  /* 0x000100001f007824 */ /* 0x004fe400078e00ff */
[----:B------:R-:W0:Y:S02]  /*0910*/  LDC.U8 R23, c[0x3][R15+0x39] ;  /* 0x00c00e400f177b82 */ /* 0x000e240000000000 */
[----:B------:R-:W-:Y:S01]  /*0920*/  IMAD R22, R7, -0x3e, R2 ;  /* 0xffffffc207167824 */ /* 0x000fe200078e0202 */
[----:B------:R-:W-:-:S05]  /*0930*/  LOP3.LUT R0, R0, 0xff0000, RZ, 0xc0, !PT ;  /* 0x00ff000000007812 */ /* 0x000fca00078ec0ff */
[----:B------:R-:W2:Y:S01]  /*0940*/  LDC.U8 R22, c[0x3][R22+0x39] ;  /* 0x00c00e4016167b82 */ /* 0x000ea20000000000 */
[----:B-1----:R-:W-:-:S04]  /*0950*/  IMAD R0, R29, 0x1000000, R0 ;  /* 0x010000001d007824 */ /* 0x002fc800078e0200 */
[----:B---3--:R-:W-:-:S04]  /*0960*/  IMAD R3, R25, 0x100, R0 ;  /* 0x0000010019037824 */ /* 0x008fc800078e0200 */
[----:B----4-:R-:W-:-:S04]  /*0970*/  IMAD.IADD R10, R24, 0x1, R3 ;  /* 0x00000001180a7824 */ /* 0x010fc800078e0203 */
[C---:B------:R-:W-:Y:S02]  /*0980*/  VIADD R4, R10.reuse, 0xf377ed68 ;  /* 0xf377ed680a047836 */ /* 0x040fe40000000000 */
[----:B------:R-:W-:-:S03]  /*0990*/  VIADD R2, R10, 0x98c7e2a2 ;  /* 0x98c7e2a20a027836 */ /* 0x000fc60000000000 */
[----:B------:R-:W-:Y:S02]  /*09a0*/  IADD3 R7, PT, PT, -R4, 0x5ab00ac5, RZ ;  /* 0x5ab00ac504077810 */ /* 0x000fe40007ffe1ff */
[C-C-:B------:R-:W-:Y:S02]  /*09b0*/  SHF.R.W.U32 R5, R2.reuse, 0x6, R2.reuse ;  /* 0x0000000602057819 */ /* 0x140fe40000001e02 */
[C---:B------:R-:W-:Y:S02]  /*09c0*/  SHF.R.W.U32 R6, R2.reuse, 0xb, R2 ;  /* 0x0000000b02067819 */ /* 0x040fe40000001e02 */
[----:B------:R-:W-:-:S04]  /*09d0*/  LOP3.LUT R4, R2, 0x510e527f, RZ, 0xc0, !PT ;  /* 0x510e527f02047812 */ /* 0x000fc800078ec0ff */
[----:B------:R-:W-:Y:S01]  /*09e0*/  LOP3.LUT R4, R4, 0x9b05688c, R7, 0xf8, !PT ;  /* 0x9b05688c04047812 */ /* 0x000fe200078ef807 */
[----:B0-----:R-:W-:-:S05]  /*09f0*/  IMAD.U32 R0, R23, 0x10000, RZ ;  /* 0x0001000017007824 */ /* 0x001fca00078e00ff */
[----:B------:R-:W-:-:S05]  /*0a00*/  LOP3.LUT R3, R0, 0xff0000, RZ, 0xc0, !PT ;  /* 0x00ff000000037812 */ /* 0x000fca00078ec0ff */
[----:B--2---:R-:W-:Y:S01]  /*0a10*/  IMAD R0, R22, 0x1000000, R3 ;  /* 0x0100000016007824 */ /* 0x004fe200078e0203 */
[----:B------:R-:W-:-:S03]  /*0a20*/  SHF.R.W.U32 R3, R2, 0x19, R2 ;  /* 0x0000001902037819 */ /* 0x000fc60000001e02 */
[----:B------:R-:W-:Y:S01]  /*0a30*/  IMAD R0, R37, 0x100, R0 ;  /* 0x0000010025007824 */ /* 0x000fe200078e0200 */
[----:B------:R-:W-:-:S03]  /*0a40*/  LOP3.LUT R3, R3, R6, R5, 0x96, !PT ;  /* 0x0000000603037212 */ /* 0x000fc600078e9605 */
[----:B------:R-:W-:-:S05]  /*0a50*/  IMAD.IADD R0, R35, 0x1, R0 ;  /* 0x0000000123007824 */ /* 0x000fca00078e0200 */
[----:B------:R-:W-:-:S04]  /*0a60*/  IADD3 R9, PT, PT, R0, R4, R3 ;  /* 0x0000000400097210 */ /* 0x000fc80007ffe003 */
[C---:B------:R-:W-:Y:S01]  /*0a70*/  IADD3 R7, PT, PT, -R9.reuse, -0x4d2a11af, RZ ;  /* 0xb2d5ee5109077810 */ /* 0x040fe20007ffe1ff */
[----:B------:R-:W-:-:S05]  /*0a80*/  VIADD R8, R9, 0xcd2a11ae ;  /* 0xcd2a11ae09087836 */ /* 0x000fca0000000000 */
[C-C-:B------:R-:W-:Y:S02]  /*0a90*/  SHF.R.W.U32 R3, R8.reuse, 0x6, R8.reuse ;  /* 0x0000000608037819 */ /* 0x140fe40000001e08 */
[C-C-:B------:R-:W-:Y:S02]  /*0aa0*/  SHF.R.W.U32 R4, R8.reuse, 0xb, R8.reuse ;  /* 0x0000000b08047819 */ /* 0x140fe40000001e08 */
[C---:B------:R-:W-:Y:S02]  /*0ab0*/  SHF.R.W.U32 R5, R8.reuse, 0x19, R8 ;  /* 0x0000001908057819 */ /* 0x040fe40000001e08 */
[----:B------:R-:W-:Y:S02]  /*0ac0*/  LOP3.LUT R6, R8, R2, RZ, 0xc0, !PT ;  /* 0x0000000208067212 */ /* 0x000fe400078ec0ff */
[----:B------:R-:W-:Y:S02]  /*0ad0*/  LOP3.LUT R3, R5, R4, R3, 0x96, !PT ;  /* 0x0000000405037212 */ /* 0x000fe400078e9603 */
[----:B------:R-:W-:-:S04]  /*0ae0*/  LOP3.LUT R6, R6, 0x510e527f, R7, 0xf8, !PT ;  /* 0x510e527f06067812 */ /* 0x000fc800078ef807 */
[----:B------:R-:W-:-:S04]  /*0af0*/  IADD3 R7, PT, PT, R6, UR5, R3 ;  /* 0x0000000506077c10 */ /* 0x000fc8000fffe003 */
[C---:B------:R-:W-:Y:S01]  /*0b00*/  IADD3 R12, PT, PT, -R7.reuse, -0xc2e12e1, RZ ;  /* 0xf3d1ed1f070c7810 */ /* 0x040fe20007ffe1ff */
[----:B------:R-:W-:-:S05]  /*0b10*/  VIADD R5, R7, 0xc2e12e0 ;  /* 0x0c2e12e007057836 */ /* 0x000fca0000000000 */
[C-C-:B------:R-:W-:Y:S02]  /*0b20*/  SHF.R.W.U32 R3, R5.reuse, 0x6, R5.reuse ;  /* 0x0000000605037819 */ /* 0x140fe40000001e05 */
[C-C-:B------:R-:W-:Y:S02]  /*0b30*/  SHF.R.W.U32 R4, R5.reuse, 0xb, R5.reuse ;  /* 0x0000000b05047819 */ /* 0x140fe40000001e05 */
[C---:B------:R-:W-:Y:S02]  /*0b40*/  SHF.R.W.U32 R6, R5.reuse, 0x19, R5 ;  /* 0x0000001905067819 */ /* 0x040fe40000001e05 */
[----:B------:R-:W-:Y:S02]  /*0b50*/  LOP3.LUT R11, R5, R8, RZ, 0xc0, !PT ;  /* 0x00000008050b7212 */ /* 0x000fe400078ec0ff */
[----:B------:R-:W-:Y:S02]  /*0b60*/  LOP3.LUT R4, R6, R4, R3, 0x96, !PT ;  /* 0x0000000406047212 */ /* 0x000fe400078e9603 */
[----:B------:R-:W-:-:S04]  /*0b70*/  LOP3.LUT R11, R11, R2, R12, 0xf8, !PT ;  /* 0x000000020b0b7212 */ /* 0x000fc800078ef80c */
[----:B------:R-:W-:-:S04]  /*0b80*/  IADD3 R4, PT, PT, R11, UR6, R4 ;  /* 0x000000060b047c10 */ /* 0x000fc8000fffe004 */
[C---:B------:R-:W-:Y:S01]  /*0b90*/  IADD3 R14, PT, PT, -R4.reuse, 0x5b31eb74, RZ ;  /* 0x5b31eb74040e7810 */ /* 0x040fe20007ffe1ff */
[----:B------:R-:W-:-:S05]  /*0ba0*/  VIADD R6, R4, 0xa4ce148b ;  /* 0xa4ce148b04067836 */ /* 0x000fca0000000000 */
[C-C-:B------:R-:W-:Y:S02]  /*0bb0*/  SHF.R.W.U32 R3, R6.reuse, 0x6, R6.reuse ;  /* 0x0000000606037819 */ /* 0x140fe40000001e06 */
[C-C-:B------:R-:W-:Y:S02]  /*0bc0*/  SHF.R.W.U32 R12, R6.reuse, 0xb, R6.reuse ;  /* 0x0000000b060c7819 */ /* 0x140fe40000001e06 */
[C---:B------:R-:W-:Y:S02]  /*0bd0*/  SHF.R.W.U32 R11, R6.reuse, 0x19, R6 ;  /* 0x00000019060b7819 */ /* 0x040fe40000001e06 */
[----:B------:R-:W-:Y:S02]  /*0be0*/  LOP3.LUT R13, R6, R5, RZ, 0xc0, !PT ;  /* 0x00000005060d7212 */ /* 0x000fe400078ec0ff */
[----:B------:R-:W-:Y:S01]  /*0bf0*/  LOP3.LUT R3, R11, R12, R3, 0x96, !PT ;  /* 0x0000000c0b037212 */ /* 0x000fe200078e9603 */
[----:B------:R-:W-:Y:S01]  /*0c00*/  VIADD R11, R10, 0xfc08884d ;  /* 0xfc08884d0a0b7836 */ /* 0x000fe20000000000 */
[----:B------:R-:W-:-:S04]  /*0c10*/  LOP3.LUT R13, R13, R8, R14, 0xf8, !PT ;  /* 0x000000080d0d7212 */ /* 0x000fc800078ef80e */
[----:B------:R-:W-:Y:S02]  /*0c20*/  IADD3 R2, PT, PT, R3, R2, R13 ;  /* 0x0000000203027210 */ /* 0x000fe40007ffe00d */
[C-C-:B------:R-:W-:Y:S02]  /*0c30*/  SHF.R.W.U32 R12, R11.reuse, 0x2, R11.reuse ;  /* 0x000000020b0c7819 */ /* 0x140fe40000001e0b */
[C-C-:B------:R-:W-:Y:S01]  /*0c40*/  SHF.R.W.U32 R13, R11.reuse, 0xd, R11.reuse ;  /* 0x0000000d0b0d7819 */ /* 0x140fe20000001e0b */
[----:B------:R-:W-:Y:S01]  /*0c50*/  VIADD R2, R2, 0x3956c25b ;  /* 0x3956c25b02027836 */ /* 0x000fe20000000000 */
[----:B------:R-:W-:-:S03]  /*0c60*/  SHF.R.W.U32 R14, R11, 0x16, R11 ;  /* 0x000000160b0e7819 */ /* 0x000fc60000001e0b */
[C---:B------:R-:W-:Y:S01]  /*0c70*/  IMAD.IADD R3, R11.reuse, 0x1, R2 ;  /* 0x000000010b037824 */ /* 0x040fe200078e0202 */
[----:B------:R-:W-:Y:S02]  /*0c80*/  LOP3.LUT R13, R14, R13, R12, 0x96, !PT ;  /* 0x0000000d0e0d7212 */ /* 0x000fe400078e960c */
[----:B------:R-:W-:Y:S02]  /*0c90*/  LOP3.LUT R12, R11, 0xd16e48e2, RZ, 0xc0, !PT ;  /* 0xd16e48e20b0c7812 */ /* 0x000fe400078ec0ff */
[C-C-:B------:R-:W-:Y:S02]  /*0ca0*/  SHF.R.W.U32 R15, R3.reuse, 0x6, R3.reuse ;  /* 0x00000006030f7819 */ /* 0x140fe40000001e03 */
[C-C-:B------:R-:W-:Y:S02]  /*0cb0*/  SHF.R.W.U32 R16, R3.reuse, 0xb, R3.reuse ;  /* 0x0000000b03107819 */ /* 0x140fe40000001e03 */
[----:B------:R-:W-:Y:S02]  /*0cc0*/  SHF.R.W.U32 R17, R3, 0x19, R3 ;  /* 0x0000001903117819 */ /* 0x000fe40000001e03 */
[----:B------:R-:W-:-:S02]  /*0cd0*/  LOP3.LUT R14, R5, R3, R6, 0xb8, !PT ;  /* 0x00000003050e7212 */ /* 0x000fc400078eb806 */
[----:B------:R-:W-:Y:S02]  /*0ce0*/  LOP3.LUT R15, R17, R16, R15, 0x96, !PT ;  /* 0x00000010110f7212 */ /* 0x000fe400078e960f */
[----:B------:R-:W-:Y:S02]  /*0cf0*/  IADD3 R12, PT, PT, R13, R9, R12 ;  /* 0x000000090d0c7210 */ /* 0x000fe40007ffe00c */
[----:B------:R-:W-:-:S03]  /*0d00*/  IADD3 R9, PT, PT, R15, R8, R14 ;  /* 0x000000080f097210 */ /* 0x000fc60007ffe00e */
[----:B------:R-:W-:Y:S02]  /*0d10*/  VIADD R12, R12, 0xbabcc441 ;  /* 0xbabcc4410c0c7836 */ /* 0x000fe40000000000 */
[----:B------:R-:W-:-:S03]  /*0d20*/  VIADD R9, R9, 0x59f111f1 ;  /* 0x59f111f109097836 */ /* 0x000fc60000000000 */
[C-C-:B------:R-:W-:Y:S01]  /*0d30*/  SHF.R.W.U32 R13, R12.reuse, 0x2, R12.reuse ;  /* 0x000000020c0d7819 */ /* 0x140fe20000001e0c */
[C---:B------:R-:W-:Y:S01]  /*0d40*/  IMAD.IADD R8, R12.reuse, 0x1, R9 ;  /* 0x000000010c087824 */ /* 0x040fe200078e0209 */
[C-C-:B------:R-:W-:Y:S02]  /*0d50*/  SHF.R.W.U32 R14, R12.reuse, 0xd, R12.reuse ;  /* 0x0000000d0c0e7819 */ /* 0x140fe40000001e0c */
[----:B------:R-:W-:Y:S02]  /*0d60*/  SHF.R.W.U32 R15, R12, 0x16, R12 ;  /* 0x000000160c0f7819 */ /* 0x000fe40000001e0c */
[C-C-:B------:R-:W-:Y:S02]  /*0d70*/  SHF.R.W.U32 R16, R8.reuse, 0x6, R8.reuse ;  /* 0x0000000608107819 */ /* 0x140fe40000001e08 */
[C-C-:B------:R-:W-:Y:S02]  /*0d80*/  SHF.R.W.U32 R17, R8.reuse, 0xb, R8.reuse ;  /* 0x0000000b08117819 */ /* 0x140fe40000001e08 */
[----:B------:R-:W-:-:S02]  /*0d90*/  SHF.R.W.U32 R18, R8, 0x19, R8 ;  /* 0x0000001908127819 */ /* 0x000fc40000001e08 */
[----:B------:R-:W-:Y:S02]  /*0da0*/  LOP3.LUT R13, R15, R14, R13, 0x96, !PT ;  /* 0x0000000e0f0d7212 */ /* 0x000fe400078e960d */
[----:B------:R-:W-:Y:S02]  /*0db0*/  LOP3.LUT R14, R11, 0x6a09e667, R12, 0xe8, !PT ;  /* 0x6a09e6670b0e7812 */ /* 0x000fe400078ee80c */
[----:B------:R-:W-:Y:S02]  /*0dc0*/  LOP3.LUT R16, R18, R17, R16, 0x96, !PT ;  /* 0x0000001112107212 */ /* 0x000fe400078e9610 */
[----:B------:R-:W-:Y:S02]  /*0dd0*/  LOP3.LUT R15, R6, R8, R3, 0xb8, !PT ;  /* 0x00000008060f7212 */ /* 0x000fe400078eb803 */
[----:B------:R-:W-:Y:S02]  /*0de0*/  IADD3 R13, PT, PT, R13, R7, R14 ;  /* 0x000000070d0d7210 */ /* 0x000fe40007ffe00e */
[----:B------:R-:W-:-:S03]  /*0df0*/  IADD3 R7, PT, PT, R16, R5, R15 ;  /* 0x0000000510077210 */ /* 0x000fc60007ffe00f */
[----:B------:R-:W-:Y:S02]  /*0e00*/  VIADD R13, R13, 0x50c6645b ;  /* 0x50c6645b0d0d7836 */ /* 0x000fe40000000000 */
[----:B------:R-:W-:-:S03]  /*0e10*/  VIADD R7, R7, 0x923f82a4 ;  /* 0x923f82a407077836 */ /* 0x000fc60000000000 */
[C---:B------:R-:W-:Y:S01]  /*0e20*/  SHF.R.W.U32 R14, R13.reuse, 0x2, R13 ;  /* 0x000000020d0e7819 */ /* 0x040fe20000001e0d */
[C---:B------:R-:W-:Y:S01]  /*0e30*/  IMAD.IADD R5, R13.reuse, 0x1, R7 ;  /* 0x000000010d057824 */ /* 0x040fe200078e0207 */
[C-C-:B------:R-:W-:Y:S02]  /*0e40*/  SHF.R.W.U32 R15, R13.reuse, 0xd, R13.reuse ;  /* 0x0000000d0d0f7819 */ /* 0x140fe40000001e0d */
[----:B------:R-:W-:Y:S02]  /*0e50*/  SHF.R.W.U32 R16, R13, 0x16, R13 ;  /* 0x000000160d107819 */ /* 0x000fe40000001e0d */
[C-C-:B------:R-:W-:Y:S02]  /*0e60*/  SHF.R.W.U32 R17, R5.reuse, 0x6, R5.reuse ;  /* 0x0000000605117819 */ /* 0x140fe40000001e05 */
[C-C-:B------:R-:W-:Y:S02]  /*0e70*/  SHF.R.W.U32 R18, R5.reuse, 0xb, R5.reuse ;  /* 0x0000000b05127819 */ /* 0x140fe40000001e05 */
[----:B------:R-:W-:-:S02]  /*0e80*/  SHF.R.W.U32 R19, R5, 0x19, R5 ;  /* 0x0000001905137819 */ /* 0x000fc40000001e05 */
[----:B------:R-:W-:Y:S02]  /*0e90*/  LOP3.LUT R14, R16, R15, R14, 0x96, !PT ;  /* 0x0000000f100e7212 */ /* 0x000fe400078e960e */
[----:B------:R-:W-:Y:S02]  /*0ea0*/  LOP3.LUT R11, R12, R11, R13, 0xe8, !PT ;  /* 0x0000000b0c0b7212 */ /* 0x000fe400078ee80d */
        /* <DEDUP_REMOVED lines=19> */
[----:B------:R-:W-:Y:S01]  /*0fe0*/  VIADD R11, R17, 0xd807aa98 ;  /* 0xd807aa98110b7836 */ /* 0x000fe20000000000 */
[C-C-:B------:R-:W-:Y:S02]  /*0ff0*/  SHF.R.W.U32 R12, R3.reuse, 0x2, R3.reuse ;  /* 0x00000002030c7819 */ /* 0x140fe40000001e03 */
[C---:B------:R-:W-:Y:S01]  /*1000*/  SHF.R.W.U32 R15, R3.reuse, 0xd, R3 ;  /* 0x0000000d030f7819 */ /* 0x040fe20000001e03 */
[C---:B------:R-:W-:Y:S01]  /*1010*/  IMAD.IADD R2, R3.reuse, 0x1, R11 ;  /* 0x0000000103027824 */ /* 0x040fe200078e020b */
[--C-:B------:R-:W-:Y:S02]  /*1020*/  SHF.R.W.U32 R16, R3, 0x16, R3.reuse ;  /* 0x0000001603107819 */ /* 0x100fe40000001e03 */
[----:B------:R-:W-:Y:S02]  /*1030*/  LOP3.LUT R13, R14, R13, R3, 0xe8, !PT ;  /* 0x0000000d0e0d7212 */ /* 0x000fe400078ee803 */
[C-C-:B------:R-:W-:Y:S02]  /*1040*/  SHF.R.W.U32 R17, R2.reuse, 0x6, R2.reuse ;  /* 0x0000000602117819 */ /* 0x140fe40000001e02 */
[----:B------:R-:W-:-:S02]  /*1050*/  SHF.R.W.U32 R18, R2, 0xb, R2 ;  /* 0x0000000b02127819 */ /* 0x000fc40000001e02 */
[----:B------:R-:W-:Y:S02]  /*1060*/  SHF.R.W.U32 R19, R2, 0x19, R2 ;  /* 0x0000001902137819 */ /* 0x000fe40000001e02 */
[----:B------:R-:W-:Y:S02]  /*1070*/  LOP3.LUT R12, R16, R15, R12, 0x96, !PT ;  /* 0x0000000f100c7212 */ /* 0x000fe400078e960c */
[----:B------:R-:W-:Y:S01]  /*1080*/  LOP3.LUT R17, R19, R18, R17, 0x96, !PT ;  /* 0x0000001213117212 */ /* 0x000fe200078e9611 */
[----:B------:R-:W-:Y:S01]  /*1090*/  IMAD.U32 R19, RZ, RZ, UR7 ;  /* 0x00000007ff137e24 */ /* 0x000fe2000f8e00ff */
[----:B------:R-:W-:Y:S01]  /*10a0*/  LOP3.LUT R15, R5, R2, R4, 0xb8, !PT ;  /* 0x00000002050f7212 */ /* 0x000fe200078eb804 */
[----:B------:R-:W-:Y:S01]  /*10b0*/  USHF.R.W.U32 UR7, UR6, 0x7, UR6 ;  /* 0x0000000706077899 */ /* 0x000fe20008001e06 */
[----:B------:R-:W-:Y:S02]  /*10c0*/  IADD3 R12, PT, PT, R12, R9, R13 ;  /* 0x000000090c0c7210 */ /* 0x000fe40007ffe00d */
[----:B------:R-:W-:Y:S01]  /*10d0*/  IADD3 R8, PT, PT, R17, R8, R15 ;  /* 0x0000000811087210 */ /* 0x000fe20007ffe00f */
[----:B------:R-:W-:Y:S01]  /*10e0*/  ULOP3.LUT UR7, UR8, UR9, UR7, 0x96, !UPT ;  /* 0x0000000908077292 */ /* 0x000fe2000f8e9607 */
[----:B------:R-:W-:-:S02]  /*10f0*/  SHF.R.W.U32 R9, R12, 0x2, R12 ;  /* 0x000000020c097819 */ /* 0x000fc40000001e0c */
[--C-:B------:R-:W-:Y:S01]  /*1100*/  SHF.R.W.U32 R16, R12, 0xd, R12.reuse ;  /* 0x0000000d0c107819 */ /* 0x100fe20000001e0c */
[----:B------:R-:W-:Y:S01]  /*1110*/  VIADD R8, R8, 0x12835b01 ;  /* 0x12835b0108087836 */ /* 0x000fe20000000000 */
[C-C-:B------:R-:W-:Y:S01]  /*1120*/  SHF.R.W.U32 R13, R12.reuse, 0x16, R12.reuse ;  /* 0x000000160c0d7819 */ /* 0x140fe20000001e0c */
[----:B------:R-:W-:Y:S01]  /*1130*/  IMAD.U32 R27, RZ, RZ, UR7 ;  /* 0x00000007ff1b7e24 */ /* 0x000fe2000f8e00ff */
[----:B------:R-:W-:Y:S02]  /*1140*/  LOP3.LUT R14, R3, R14, R12, 0xe8, !PT ;  /* 0x0000000e030e7212 */ /* 0x000fe400078ee80c */
[----:B------:R-:W-:Y:S01]  /*1150*/  LOP3.LUT R16, R13, R16, R9, 0x96, !PT ;  /* 0x000000100d107212 */ /* 0x000fe200078e9609 */
[----:B------:R-:W-:-:S03]  /*1160*/  IMAD.IADD R9, R12, 0x1, R8 ;  /* 0x000000010c097824 */ /* 0x000fc600078e0208 */
[----:B------:R-:W-:Y:S02]  /*1170*/  IADD3 R7, PT, PT, R16, R7, R14 ;  /* 0x0000000710077210 */ /* 0x000fe40007ffe00e */
[C-C-:B------:R-:W-:Y:S02]  /*1180*/  SHF.R.W.U32 R14, R9.reuse, 0x6, R9.reuse ;  /* 0x00000006090e7819 */ /* 0x140fe40000001e09 */
[C-C-:B------:R-:W-:Y:S02]  /*1190*/  SHF.R.W.U32 R15, R9.reuse, 0xb, R9.reuse ;  /* 0x0000000b090f7819 */ /* 0x140fe40000001e09 */
[----:B------:R-:W-:Y:S02]  /*11a0*/  SHF.R.W.U32 R16, R9, 0x19, R9 ;  /* 0x0000001909107819 */ /* 0x000fe40000001e09 */
[----:B------:R-:W-:Y:S02]  /*11b0*/  LOP3.LUT R17, R4, R9, R2, 0xb8, !PT ;  /* 0x0000000904117212 */ /* 0x000fe400078eb802 */
[----:B------:R-:W-:-:S02]  /*11c0*/  LOP3.LUT R16, R16, R15, R14, 0x96, !PT ;  /* 0x0000000f10107212 */ /* 0x000fc400078e960e */
[C-C-:B------:R-:W-:Y:S02]  /*11d0*/  SHF.R.W.U32 R13, R7.reuse, 0x2, R7.reuse ;  /* 0x00000002070d7819 */ /* 0x140fe40000001e07 */
[C-C-:B------:R-:W-:Y:S02]  /*11e0*/  SHF.R.W.U32 R14, R7.reuse, 0xd, R7.reuse ;  /* 0x0000000d070e7819 */ /* 0x140fe40000001e07 */
[----:B------:R-:W-:Y:S02]  /*11f0*/  SHF.R.W.U32 R15, R7, 0x16, R7 ;  /* 0x00000016070f7819 */ /* 0x000fe40000001e07 */
[----:B------:R-:W-:Y:S02]  /*1200*/  IADD3 R16, PT, PT, R16, R5, R17 ;  /* 0x0000000510107210 */ /* 0x000fe40007ffe011 */
[----:B------:R-:W-:Y:S02]  /*1210*/  LOP3.LUT R3, R12, R3, R7, 0xe8, !PT ;  /* 0x000000030c037212 */ /* 0x000fe400078ee807 */
[----:B------:R-:W-:Y:S01]  /*1220*/  LOP3.LUT R13, R15, R14, R13, 0x96, !PT ;  /* 0x0000000e0f0d7212 */ /* 0x000fe200078e960d */
[----:B------:R-:W-:-:S03]  /*1230*/  VIADD R14, R16, 0x243185be ;  /* 0x243185be100e7836 */ /* 0x000fc60000000000 */
[----:B------:R-:W-:Y:S01]  /*1240*/  IADD3 R6, PT, PT, R13, R6, R3 ;  /* 0x000000060d067210 */ /* 0x000fe20007ffe003 */
[----:B------:R-:W-:-:S03]  /*1250*/  IMAD.IADD R3, R7, 0x1, R14 ;  /* 0x0000000107037824 */ /* 0x000fc600078e020e */
[C-C-:B------:R-:W-:Y:S02]  /*1260*/  SHF.R.W.U32 R5, R6.reuse, 0x2, R6.reuse ;  /* 0x0000000206057819 */ /* 0x140fe40000001e06 */
        /* <DEDUP_REMOVED lines=13> */
[C-C-:B------:R-:W-:Y:S01]  /*1340*/  SHF.R.W.U32 R16, R13.reuse, 0xd, R13.reuse ;  /* 0x0000000d0d107819 */ /* 0x140fe20000001e0d */
[C---:B------:R-:W-:Y:S01]  /*1350*/  IMAD.IADD R4, R6.reuse, 0x1, R12 ;  /* 0x0000000106047824 */ /* 0x040fe200078e020c */
[--C-:B------:R-:W-:Y:S02]  /*1360*/  SHF.R.W.U32 R11, R13, 0x16, R13.reuse ;  /* 0x000000160d0b7819 */ /* 0x100fe40000001e0d */
[----:B------:R-:W-:Y:S02]  /*1370*/  LOP3.LUT R7, R6, R7, R13, 0xe8, !PT ;  /* 0x0000000706077212 */ /* 0x000fe400078ee80d */
[----:B------:R-:W-:Y:S02]  /*1380*/  LOP3.LUT R11, R11, R16, R5, 0x96, !PT ;  /* 0x000000100b0b7212 */ /* 0x000fe400078e9605 */
[----:B------:R-:W-:-:S02]  /*1390*/  SHF.R.W.U32 R5, R4, 0x6, R4 ;  /* 0x0000000604057819 */ /* 0x000fc40000001e04 */
[C-C-:B------:R-:W-:Y:S02]  /*13a0*/  SHF.R.W.U32 R16, R4.reuse, 0xb, R4.reuse ;  /* 0x0000000b04107819 */ /* 0x140fe40000001e04 */
[----:B------:R-:W-:Y:S02]  /*13b0*/  SHF.R.W.U32 R15, R4, 0x19, R4 ;  /* 0x00000019040f7819 */ /* 0x000fe40000001e04 */
[----:B------:R-:W-:Y:S02]  /*13c0*/  IADD3 R11, PT, PT, R11, R8, R7 ;  /* 0x000000080b0b7210 */ /* 0x000fe40007ffe007 */
[----:B------:R-:W-:Y:S02]  /*13d0*/  LOP3.LUT R15, R15, R16, R5, 0x96, !PT ;  /* 0x000000100f0f7212 */ /* 0x000fe400078e9605 */
[----:B------:R-:W-:Y:S02]  /*13e0*/  LOP3.LUT R16, R9, R4, R3, 0xb8, !PT ;  /* 0x0000000409107212 */ /* 0x000fe400078eb803 */
[----:B------:R-:W-:-:S02]  /*13f0*/  SHF.R.W.U32 R5, R11, 0x2, R11 ;  /* 0x000000020b057819 */ /* 0x000fc40000001e0b */
        /* <DEDUP_REMOVED lines=15> */
[----:B------:R-:W-:Y:S02]  /*14f0*/  IADD3 R6, PT, PT, R0, 0x360000, R19 ;  /* 0x0036000000067810 */ /* 0x000fe40007ffe013 */
[----:B------:R-:W-:Y:S02]  /*1500*/  LOP3.LUT R18, R18, R15, R14, 0x96, !PT ;  /* 0x0000000f12127212 */ /* 0x000fe400078e960e */
[----:B------:R-:W-:Y:S02]  /*1510*/  LOP3.LUT R19, R3, R5, R4, 0xb8, !PT ;  /* 0x0000000503137212 */ /* 0x000fe400078eb804 */
[C-C-:B------:R-:W-:Y:S02]  /*1520*/  SHF.R.W.U32 R2, R0.reuse, 0x7, R0.reuse ;  /* 0x0000000700027819 */ /* 0x140fe40000001e00 */
[----:B------:R-:W-:-:S02]  /*1530*/  SHF.R.W.U32 R7, R0, 0x12, R0 ;  /* 0x0000001200077819 */ /* 0x000fc40000001e00 */
[----:B------:R-:W-:Y:S02]  /*1540*/  SHF.R.U32.HI R0, RZ, 0x3, R0 ;  /* 0x00000003ff007819 */ /* 0x000fe40000011600 */
[----:B------:R-:W-:Y:S02]  /*1550*/  IADD3 R18, PT, PT, R18, R9, R19 ;  /* 0x0000000912127210 */ /* 0x000fe40007ffe013 */
[----:B------:R-:W-:Y:S02]  /*1560*/  LOP3.LUT R9, R7, R0, R2, 0x96, !PT ;  /* 0x0000000007097212 */ /* 0x000fe400078e9602 */
[----:B------:R-:W-:Y:S01]  /*1570*/  LOP3.LUT R13, R11, R13, R8, 0xe8, !PT ;  /* 0x0000000d0b0d7212 */ /* 0x000fe200078ee808 */
[----:B------:R-:W-:Y:S01]  /*1580*/  VIADD R0, R18, 0x80deb1fe ;  /* 0x80deb1fe12007836 */ /* 0x000fe20000000000 */
[----:B------:R-:W-:Y:S01]  /*1590*/  SHF.R.W.U32 R21, R6, 0x7, R6 ;  /* 0x0000000706157819 */ /* 0x000fe20000001e06 */
[----:B------:R-:W-:Y:S01]  /*15a0*/  IMAD.IADD R10, R10, 0x1, R9 ;  /* 0x000000010a0a7824 */ /* 0x000fe200078e0209 */
[----:B------:R-:W-:Y:S01]  /*15b0*/  IADD3 R7, PT, PT, R17, R12, R13 ;  /* 0x0000000c11077210 */ /* 0x000fe20007ffe00d */
[----:B------:R-:W-:Y:S01]  /*15c0*/  IMAD.IADD R2, R11, 0x1, R0 ;  /* 0x000000010b027824 */ /* 0x000fe200078e0200 */
[----:B------:R-:W-:-:S02]  /*15d0*/  SHF.R.W.U32 R12, R6, 0x12, R6 ;  /* 0x00000012060c7819 */ /* 0x000fc40000001e06 */
[--C-:B------:R-:W-:Y:S02]  /*15e0*/  SHF.R.U32.HI R13, RZ, 0x3, R6.reuse ;  /* 0x00000003ff0d7819 */ /* 0x100fe40000011606 */
[C-C-:B------:R-:W-:Y:S02]  /*15f0*/  SHF.R.W.U32 R42, R6.reuse, 0x11, R6.reuse ;  /* 0x00000011062a7819 */ /* 0x140fe40000001e06 */
[--C-:B------:R-:W-:Y:S02]  /*1600*/  SHF.R.W.U32 R15, R6, 0x13, R6.reuse ;  /* 0x00000013060f7819 */ /* 0x100fe40000001e06 */
[----:B------:R-:W-:Y:S02]  /*1610*/  SHF.R.U32.HI R14, RZ, 0xa, R6 ;  /* 0x0000000aff0e7819 */ /* 0x000fe40000011606 */
[C-C-:B------:R-:W-:Y:S02]  /*1620*/  SHF.R.W.U32 R18, R2.reuse, 0x6, R2.reuse ;  /* 0x0000000602127819 */ /* 0x140fe40000001e02 */
[----:B------:R-:W-:-:S02]  /*1630*/  SHF.R.W.U32 R19, R2, 0xb, R2 ;  /* 0x0000000b02137819 */ /* 0x000fc40000001e02 */
[----:B------:R-:W-:Y:S02]  /*1640*/  SHF.R.W.U32 R20, R2, 0x19, R2 ;  /* 0x0000001902147819 */ /* 0x000fe40000001e02 */
[----:B------:R-:W-:Y:S02]  /*1650*/  LOP3.LUT R21, R12, R13, R21, 0x96, !PT ;  /* 0x0000000d0c157212 */ /* 0x000fe400078e9615 */
[----:B------:R-:W-:Y:S02]  /*1660*/  LOP3.LUT R12, R8, R11, R7, 0xe8, !PT ;  /* 0x0000000b080c7212 */ /* 0x000fe400078ee807 */
[----:B------:R-:W-:Y:S02]  /*1670*/  LOP3.LUT R42, R15, R14, R42, 0x96, !PT ;  /* 0x0000000e0f2a7212 */ /* 0x000fe400078e962a */
[----:B------:R-:W-:Y:S02]  /*1680*/  LOP3.LUT R18, R20, R19, R18, 0x96, !PT ;  /* 0x0000001314127212 */ /* 0x000fe400078e9612 */
[----:B------:R-:W-:Y:S01]  /*1690*/  LOP3.LUT R11, R4, R2, R5, 0xb8, !PT ;  /* 0x00000002040b7212 */ /* 0x000fe200078eb805 */
[----:B------:R-:W-:Y:S01]  /*16a0*/  VIADD R42, R42, UR6 ;  /* 0x000000062a2a7c36 */ /* 0x000fe20008000000 */
[----:B------:R-:W-:-:S02]  /*16b0*/  SHF.R.W.U32 R14, R7, 0x2, R7 ;  /* 0x00000002070e7819 */ /* 0x000fc40000001e07 */
[C-C-:B------:R-:W-:Y:S02]  /*16c0*/  SHF.R.W.U32 R15, R7.reuse, 0xd, R7.reuse ;  /* 0x0000000d070f7819 */ /* 0x140fe40000001e07 */
[----:B------:R-:W-:Y:S02]  /*16d0*/  SHF.R.W.U32 R17, R7, 0x16, R7 ;  /* 0x0000001607117819 */ /* 0x000fe40000001e07 */
[----:B------:R-:W-:Y:S02]  /*16e0*/  IADD3 R18, PT, PT, R18, R3, R11 ;  /* 0x0000000312127210 */ /* 0x000fe40007ffe00b */
[----:B------:R-:W-:Y:S02]  /*16f0*/  LOP3.LUT R15, R17, R15, R14, 0x96, !PT ;  /* 0x0000000f110f7212 */ /* 0x000fe400078e960e */
[C-C-:B------:R-:W-:Y:S02]  /*1700*/  SHF.R.W.U32 R48, R10.reuse, 0x11, R10.reuse ;  /* 0x000000110a307819 */ /* 0x140fe40000001e0a */
[----:B------:R-:W-:-:S02]  /*1710*/  SHF.R.W.U32 R3, R10, 0x13, R10 ;  /* 0x000000130a037819 */ /* 0x000fc40000001e0a */
[----:B------:R-:W-:Y:S02]  /*1720*/  SHF.R.U32.HI R9, RZ, 0xa, R10 ;  /* 0x0000000aff097819 */ /* 0x000fe4000001160a */
[----:B------:R-:W-:Y:S02]  /*1730*/  IADD3 R12, PT, PT, R15, R16, R12 ;  /* 0x000000100f0c7210 */ /* 0x000fe40007ffe00c */
[----:B------:R-:W-:Y:S01]  /*1740*/  LOP3.LUT R48, R3, R9, R48, 0x96, !PT ;  /* 0x0000000903307212 */ /* 0x000fe200078e9630 */
[----:B------:R-:W-:Y:S01]  /*1750*/  VIADD R9, R18, 0x9bdc06a7 ;  /* 0x9bdc06a712097836 */ /* 0x000fe20000000000 */
[C-C-:B------:R-:W-:Y:S02]  /*1760*/  SHF.R.W.U32 R11, R12.reuse, 0x2, R12.reuse ;  /* 0x000000020c0b7819 */ /* 0x140fe40000001e0c */
[--C-:B------:R-:W-:Y:S01]  /*1770*/  SHF.R.W.U32 R14, R12, 0xd, R12.reuse ;  /* 0x0000000d0c0e7819 */ /* 0x100fe20000001e0c */
[----:B------:R-:W-:Y:S01]  /*1780*/  IMAD.IADD R3, R8, 0x1, R9 ;  /* 0x0000000108037824 */ /* 0x000fe200078e0209 */
[----:B------:R-:W-:-:S02]  /*1790*/  SHF.R.W.U32 R13, R12, 0x16, R12 ;  /* 0x000000160c0d7819 */ /* 0x000fc40000001e0c */
[----:B------:R-:W-:Y:S02]  /*17a0*/  LOP3.LUT R8, R7, R8, R12, 0xe8, !PT ;  /* 0x0000000807087212 */ /* 0x000fe400078ee80c */
[----:B------:R-:W-:Y:S02]  /*17b0*/  LOP3.LUT R15, R13, R14, R11, 0x96, !PT ;  /* 0x0000000e0d0f7212 */ /* 0x000fe400078e960b */
[C-C-:B------:R-:W-:Y:S02]  /*17c0*/  SHF.R.W.U32 R14, R10.reuse, 0x7, R10.reuse ;  /* 0x000000070a0e7819 */ /* 0x140fe40000001e0a */
[--C-:B------:R-:W-:Y:S02]  /*17d0*/  SHF.R.W.U32 R11, R10, 0x12, R10.reuse ;  /* 0x000000120a0b7819 */ /* 0x100fe40000001e0a */
[----:B------:R-:W-:Y:S02]  /*17e0*/  SHF.R.U32.HI R13, RZ, 0x3, R10 ;  /* 0x00000003ff0d7819 */ /* 0x000fe4000001160a */
[----:B------:R-:W-:-:S02]  /*17f0*/  SHF.R.W.U32 R16, R3, 0x6, R3 ;  /* 0x0000000603107819 */ /* 0x000fc40000001e03 */
[C-C-:B------:R-:W-:Y:S02]  /*1800*/  SHF.R.W.U32 R17, R3.reuse, 0xb, R3.reuse ;  /* 0x0000000b03117819 */ /* 0x140fe40000001e03 */
[----:B------:R-:W-:Y:S02]  /*1810*/  SHF.R.W.U32 R18, R3, 0x19, R3 ;  /* 0x0000001903127819 */ /* 0x000fe40000001e03 */
[----:B------:R-:W-:Y:S02]  /*1820*/  LOP3.LUT R14, R11, R13, R14, 0x96, !PT ;  /* 0x0000000d0b0e7212 */ /* 0x000fe400078e960e */
[----:B------:R-:W-:Y:S02]  /*1830*/  IADD3 R11, PT, PT, R15, R0, R8 ;  /* 0x000000000f0b7210 */ /* 0x000fe40007ffe008 */
[----:B------:R-:W-:Y:S02]  /*1840*/  LOP3.LUT R17, R18, R17, R16, 0x96, !PT ;  /* 0x0000001112117212 */ /* 0x000fe400078e9610 */
[----:B------:R-:W-:-:S02]  /*1850*/  SHF.R.W.U32 R18, R42, 0x11, R42 ;  /* 0x000000112a127819 */ /* 0x000fc40000001e2a */
[--C-:B------:R-:W-:Y:S02]  /*1860*/  SHF.R.W.U32 R13, R42, 0x13, R42.reuse ;  /* 0x000000132a0d7819 */ /* 0x100fe40000001e2a */
[----:B------:R-:W-:Y:S02]  /*1870*/  SHF.R.U32.HI R0, RZ, 0xa, R42 ;  /* 0x0000000aff007819 */ /* 0x000fe4000001162a */
[----:B------:R-:W-:Y:S02]  /*1880*/  LOP3.LUT R19, R5, R3, R2, 0xb8, !PT ;  /* 0x0000000305137212 */ /* 0x000fe400078eb802 */
[----:B------:R-:W-:Y:S02]  /*1890*/  LOP3.LUT R18, R13, R0, R18, 0x96, !PT ;  /* 0x000000000d127212 */ /* 0x000fe400078e9612 */
[----:B------:R-:W-:Y:S02]  /*18a0*/  IADD3 R0, PT, PT, R17, R4, R19 ;  /* 0x0000000411007210 */ /* 0x000fe40007ffe013 */
[----:B------:R-:W-:-:S02]  /*18b0*/  SHF.R.W.U32 R8, R11, 0x2, R11 ;  /* 0x000000020b087819 */ /* 0x000fc40000001e0b */
[C-C-:B------:R-:W-:Y:S01]  /*18c0*/  SHF.R.W.U32 R15, R11.reuse, 0xd, R11.reuse ;  /* 0x0000000d0b0f7819 */ /* 0x140fe20000001e0b */
[----:B------:R-:W-:Y:S01]  /*18d0*/  VIADD R0, R0, 0xc19bf1e4 ;  /* 0xc19bf1e400007836 */ /* 0x000fe20000000000 */
[----:B------:R-:W-:Y:S02]  /*18e0*/  SHF.R.W.U32 R16, R11, 0x16, R11 ;  /* 0x000000160b107819 */ /* 0x000fe40000001e0b */
[----:B------:R-:W-:Y:S02]  /*18f0*/  IADD3 R48, PT, PT, R48, UR5, R27 ;  /* 0x0000000530307c10 */ /* 0x000fe4000fffe01b */
[----:B------:R-:W-:Y:S01]  /*1900*/  LOP3.LUT R26, R16, R15, R8, 0x96, !PT ;  /* 0x0000000f101a7212 */ /* 0x000fe200078e9608 */
[----:B------:R-:W-:Y:S01]  /*1910*/  IMAD.IADD R16, R7, 0x1, R0 ;  /* 0x0000000107107824 */ /* 0x000fe200078e0200 */
[C-C-:B------:R-:W-:Y:S02]  /*1920*/  SHF.R.W.U32 R45, R48.reuse, 0x11, R48.reuse ;  /* 0x00000011302d7819 */ /* 0x140fe40000001e30 */
[----:B------:R-:W-:-:S02]  /*1930*/  SHF.R.W.U32 R4, R48, 0x13, R48 ;  /* 0x0000001330047819 */ /* 0x000fc40000001e30 */
[----:B------:R-:W-:Y:S02]  /*1940*/  SHF.R.U32.HI R8, RZ, 0xa, R48 ;  /* 0x0000000aff087819 */ /* 0x000fe40000011630 */
[----:B------:R-:W-:Y:S02]  /*1950*/  LOP3.LUT R7, R12, R7, R11, 0xe8, !PT ;  /* 0x000000070c077212 */ /* 0x000fe400078ee80b */
[C-C-:B------:R-:W-:Y:S02]  /*1960*/  SHF.R.W.U32 R17, R16.reuse, 0x6, R16.reuse ;  /* 0x0000000610117819 */ /* 0x140fe40000001e10 */
[C-C-:B------:R-:W-:Y:S02]  /*1970*/  SHF.R.W.U32 R44, R16.reuse, 0xb, R16.reuse ;  /* 0x0000000b102c7819 */ /* 0x140fe40000001e10 */
[----:B------:R-:W-:Y:S02]  /*1980*/  SHF.R.W.U32 R19, R16, 0x19, R16 ;  /* 0x0000001910137819 */ /* 0x000fe40000001e10 */
[----:B------:R-:W-:-:S02]  /*1990*/  LOP3.LUT R45, R4, R8, R45, 0x96, !PT ;  /* 0x00000008042d7212 */ /* 0x000fc400078e962d */
[C-C-:B------:R-:W-:Y:S02]  /*19a0*/  SHF.R.W.U32 R13, R42.reuse, 0x7, R42.reuse ;  /* 0x000000072a0d7819 */ /* 0x140fe40000001e2a */
[--C-:B------:R-:W-:Y:S02]  /*19b0*/  SHF.R.W.U32 R20, R42, 0x12, R42.reuse ;  /* 0x000000122a147819 */ /* 0x100fe40000001e2a */
[----:B------:R-:W-:Y:S02]  /*19c0*/  SHF.R.U32.HI R15, RZ, 0x3, R42 ;  /* 0x00000003ff0f7819 */ /* 0x000fe4000001162a */
[----:B------:R-:W-:Y:S02]  /*19d0*/  IADD3 R4, PT, PT, R26, R9, R7 ;  /* 0x000000091a047210 */ /* 0x000fe40007ffe007 */
[C-C-:B------:R-:W-:Y:S02]  /*19e0*/  SHF.R.W.U32 R7, R18.reuse, 0x11, R18.reuse ;  /* 0x0000001112077819 */ /* 0x140fe40000001e12 */
[----:B------:R-:W-:-:S02]  /*19f0*/  SHF.R.W.U32 R8, R18, 0x13, R18 ;  /* 0x0000001312087819 */ /* 0x000fc40000001e12 */
[----:B------:R-:W-:Y:S02]  /*1a00*/  SHF.R.U32.HI R9, RZ, 0xa, R18 ;  /* 0x0000000aff097819 */ /* 0x000fe40000011612 */
[----:B------:R-:W-:Y:S02]  /*1a10*/  LOP3.LUT R44, R19, R44, R17, 0x96, !PT ;  /* 0x0000002c132c7212 */ /* 0x000fe400078e9611 */
[----:B------:R-:W-:Y:S02]  /*1a20*/  LOP3.LUT R46, R2, R16, R3, 0xb8, !PT ;  /* 0x00000010022e7212 */ /* 0x000fe400078eb803 */
[----:B------:R-:W-:Y:S02]  /*1a30*/  LOP3.LUT R13, R20, R15, R13, 0x96, !PT ;  /* 0x0000000f140d7212 */ /* 0x000fe400078e960d */
[C-C-:B------:R-:W-:Y:S02]  /*1a40*/  SHF.R.W.U32 R27, R48.reuse, 0x7, R48.reuse ;  /* 0x00000007301b7819 */ /* 0x140fe40000001e30 */
[----:B------:R-:W-:-:S02]  /*1a50*/  SHF.R.W.U32 R20, R48, 0x12, R48 ;  /* 0x0000001230147819 */ /* 0x000fc40000001e30 */
[----:B------:R-:W-:Y:S02]  /*1a60*/  SHF.R.U32.HI R15, RZ, 0x3, R48 ;  /* 0x00000003ff0f7819 */ /* 0x000fe40000011630 */
[----:B------:R-:W-:Y:S02]  /*1a70*/  LOP3.LUT R7, R8, R9, R7, 0x96, !PT ;  /* 0x0000000908077212 */ /* 0x000fe400078e9607 */
[C-C-:B------:R-:W-:Y:S02]  /*1a80*/  SHF.R.W.U32 R17, R4.reuse, 0x2, R4.reuse ;  /* 0x0000000204117819 */ /* 0x140fe40000001e04 */
[C-C-:B------:R-:W-:Y:S02]  /*1a90*/  SHF.R.W.U32 R26, R4.reuse, 0xd, R4.reuse ;  /* 0x0000000d041a7819 */ /* 0x140fe40000001e04 */
[----:B------:R-:W-:Y:S02]  /*1aa0*/  SHF.R.W.U32 R19, R4, 0x16, R4 ;  /* 0x0000001604137819 */ /* 0x000fe40000001e04 */
[----:B------:R-:W-:-:S02]  /*1ab0*/  IADD3 R47, PT, PT, R44, R5, R46 ;  /* 0x000000052c2f7210 */ /* 0x000fc40007ffe02e */
[----:B------:R-:W-:Y:S01]  /*1ac0*/  LOP3.LUT R27, R20, R15, R27, 0x96, !PT ;  /* 0x0000000f141b7212 */ /* 0x000fe200078e961b */
[----:B------:R-:W-:Y:S01]  /*1ad0*/  IMAD.IADD R15, R10, 0x1, R7 ;  /* 0x000000010a0f7824 */ /* 0x000fe200078e0207 */
[----:B------:R-:W-:Y:S02]  /*1ae0*/  LOP3.LUT R9, R19, R26, R17, 0x96, !PT ;  /* 0x0000001a13097212 */ /* 0x000fe400078e9611 */
[C-C-:B------:R-:W-:Y:S02]  /*1af0*/  SHF.R.W.U32 R5, R45.reuse, 0x11, R45.reuse ;  /* 0x000000112d057819 */ /* 0x140fe40000001e2d */
[--C-:B------:R-:W-:Y:S02]  /*1b00*/  SHF.R.W.U32 R8, R45, 0x13, R45.reuse ;  /* 0x000000132d087819 */ /* 0x100fe40000001e2d */
[----:B------:R-:W-:Y:S02]  /*1b10*/  SHF.R.U32.HI R17, RZ, 0xa, R45 ;  /* 0x0000000aff117819 */ /* 0x000fe4000001162d */
[----:B------:R-:W-:-:S02]  /*1b20*/  IADD3 R7, PT, PT, R47, -0x1b64963f, R10 ;  /* 0xe49b69c12f077810 */ /* 0x000fc40007ffe00a */
[----:B------:R-:W-:Y:S02]  /*1b30*/  LOP3.LUT R44, R11, R12, R4, 0xe8, !PT ;  /* 0x0000000c0b2c7212 */ /* 0x000fe400078ee804 */
[C---:B------:R-:W-:Y:S01]  /*1b40*/  SHF.R.W.U32 R19, R15.reuse, 0x11, R15 ;  /* 0x000000110f137819 */ /* 0x040fe20000001e0f */
[----:B------:R-:W-:Y:S01]  /*1b50*/  IMAD.IADD R12, R12, 0x1, R7 ;  /* 0x000000010c0c7824 */ /* 0x000fe200078e0207 */
[--C-:B------:R-:W-:Y:S02]  /*1b60*/  SHF.R.W.U32 R20, R15, 0x13, R15.reuse ;  /* 0x000000130f147819 */ /* 0x100fe40000001e0f */
[----:B------:R-:W-:Y:S02]  /*1b70*/  SHF.R.U32.HI R26, RZ, 0xa, R15 ;  /* 0x0000000aff1a7819 */ /* 0x000fe4000001160f */
[----:B------:R-:W-:Y:S02]  /*1b80*/  LOP3.LUT R5, R8, R17, R5, 0x96, !PT ;  /* 0x0000001108057212 */ /* 0x000fe400078e9605 */
[----:B------:R-:W-:-:S02]  /*1b90*/  IADD3 R9, PT, PT, R9, R0, R44 ;  /* 0x0000000009097210 */ /* 0x000fc40007ffe02c */
[----:B------:R-:W-:Y:S01]  /*1ba0*/  LOP3.LUT R17, R20, R26, R19, 0x96, !PT ;  /* 0x0000001a14117212 */ /* 0x000fe200078e9613 */
[----:B------:R-:W-:Y:S01]  /*1bb0*/  VIADD R5, R5, 0x70 ;  /* 0x0000007005057836 */ /* 0x000fe20000000000 */
[C-C-:B------:R-:W-:Y:S02]  /*1bc0*/  SHF.R.W.U32 R0, R9.reuse, 0x2, R9.reuse ;  /* 0x0000000209007819 */ /* 0x140fe40000001e09 */
[C-C-:B------:R-:W-:Y:S02]  /*1bd0*/  SHF.R.W.U32 R19, R9.reuse, 0xd, R9.reuse ;  /* 0x0000000d09137819 */ /* 0x140fe40000001e09 */
[----:B------:R-:W-:Y:S02]  /*1be0*/  SHF.R.W.U32 R8, R9, 0x16, R9 ;  /* 0x0000001609087819 */ /* 0x000fe40000001e09 */
[C-C-:B------:R-:W-:Y:S02]  /*1bf0*/  SHF.R.W.U32 R20, R12.reuse, 0x6, R12.reuse ;  /* 0x000000060c147819 */ /* 0x140fe40000001e0c */
[----:B------:R-:W-:-:S02]  /*1c00*/  SHF.R.W.U32 R47, R12, 0xb, R12 ;  /* 0x0000000b0c2f7819 */ /* 0x000fc40000001e0c */
[----:B------:R-:W-:Y:S02]  /*1c10*/  SHF.R.W.U32 R44, R12, 0x19, R12 ;  /* 0x000000190c2c7819 */ /* 0x000fe40000001e0c */
[----:B------:R-:W-:Y:S02]  /*1c20*/  LOP3.LUT R26, R8, R19, R0, 0x96, !PT ;  /* 0x00000013081a7212 */ /* 0x000fe400078e9600 */
[----:B------:R-:W-:Y:S01]  /*1c30*/  LOP3.LUT R47, R44, R47, R20, 0x96, !PT ;  /* 0x0000002f2c2f7212 */ /* 0x000fe200078e9614 */
[----:B------:R-:W-:Y:S01]  /*1c40*/  IMAD.IADD R20, R48, 0x1, R17 ;  /* 0x0000000130147824 */ /* 0x000fe200078e0211 */
[C-C-:B------:R-:W-:Y:S02]  /*1c50*/  SHF.R.W.U32 R0, R5.reuse, 0x11, R5.reuse ;  /* 0x0000001105007819 */ /* 0x140fe40000001e05 */
[--C-:B------:R-:W-:Y:S02]  /*1c60*/  SHF.R.W.U32 R19, R5, 0x13, R5.reuse ;  /* 0x0000001305137819 */ /* 0x100fe40000001e05 */
[----:B------:R-:W-:-:S02]  /*1c70*/  SHF.R.U32.HI R8, RZ, 0xa, R5 ;  /* 0x0000000aff087819 */ /* 0x000fc40000011605 */
[----:B------:R-:W-:Y:S02]  /*1c80*/  LOP3.LUT R44, R4, R11, R9, 0xe8, !PT ;  /* 0x0000000b042c7212 */ /* 0x000fe400078ee809 */
[----:B------:R-:W-:Y:S02]  /*1c90*/  LOP3.LUT R19, R19, R8, R0, 0x96, !PT ;  /* 0x0000000813137212 */ /* 0x000fe400078e9600 */
[----:B------:R-:W-:Y:S02]  /*1ca0*/  IADD3 R0, PT, PT, R26, R7, R44 ;  /* 0x000000071a007210 */ /* 0x000fe40007ffe02c */
[----:B------:R-:W-:Y:S01]  /*1cb0*/  LOP3.LUT R46, R3, R12, R16, 0xb8, !PT ;  /* 0x0000000c032e7212 */ /* 0x000fe200078eb810 */
[----:B------:R-:W-:Y:S01]  /*1cc0*/  IMAD.IADD R7, R6, 0x1, R19 ;  /* 0x0000000106077824 */ /* 0x000fe200078e0213 */
[C-C-:B------:R-:W-:Y:S02]  /*1cd0*/  SHF.R.W.U32 R26, R0.reuse, 0x2, R0.reuse ;  /* 0x00000002001a7819 */ /* 0x140fe40000001e00 */
[----:B------:R-:W-:-:S02]  /*1ce0*/  SHF.R.W.U32 R49, R0, 0xd, R0 ;  /* 0x0000000d00317819 */ /* 0x000fc40000001e00 */
[----:B------:R-:W-:Y:S02]  /*1cf0*/  SHF.R.W.U32 R44, R0, 0x16, R0 ;  /* 0x00000016002c7819 */ /* 0x000fe40000001e00 */
[----:B------:R-:W-:Y:S02]  /*1d00*/  IADD3 R47, PT, PT, R47, R2, R46 ;  /* 0x000000022f2f7210 */ /* 0x000fe40007ffe02e */
[----:B------:R-:W-:Y:S02]  /*1d10*/  LOP3.LUT R49, R44, R49, R26, 0x96, !PT ;  /* 0x000000312c317212 */ /* 0x000fe400078e961a */
[C-C-:B------:R-:W-:Y:S02]  /*1d20*/  SHF.R.W.U32 R2, R20.reuse, 0x11, R20.reuse ;  /* 0x0000001114027819 */ /* 0x140fe40000001e14 */
[--C-:B------:R-:W-:Y:S02]  /*1d30*/  SHF.R.W.U32 R17, R20, 0x13, R20.reuse ;  /* 0x0000001314117819 */ /* 0x100fe40000001e14 */
[----:B------:R-:W-:-:S02]  /*1d40*/  SHF.R.U32.HI R8, RZ, 0xa, R20 ;  /* 0x0000000aff087819 */ /* 0x000fc40000011614 */
[----:B------:R-:W-:Y:S02]  /*1d50*/  IADD3 R26, PT, PT, R47, -0x1041b87a, R6 ;  /* 0xefbe47862f1a7810 */ /* 0x000fe40007ffe006 */
[----:B------:R-:W-:Y:S02]  /*1d60*/  LOP3.LUT R2, R17, R8, R2, 0x96, !PT ;  /* 0x0000000811027212 */ /* 0x000fe400078e9602 */
[--C-:B------:R-:W-:Y:S01]  /*1d70*/  SHF.R.W.U32 R17, R7, 0x11, R7.reuse ;  /* 0x0000001107117819 */ /* 0x100fe20000001e07 */
[----:B------:R-:W-:Y:S01]  /*1d80*/  IMAD.IADD R11, R11, 0x1, R26 ;  /* 0x000000010b0b7824 */ /* 0x000fe200078e021a */
[--C-:B------:R-:W-:Y:S02]  /*1d90*/  SHF.R.W.U32 R8, R7, 0x13, R7.reuse ;  /* 0x0000001307087819 */ /* 0x100fe40000001e07 */
[----:B------:R-:W-:Y:S02]  /*1da0*/  SHF.R.U32.HI R19, RZ, 0xa, R7 ;  /* 0x0000000aff137819 */ /* 0x000fe40000011607 */
[----:B------:R-:W-:-:S02]  /*1db0*/  LOP3.LUT R44, R9, R4, R0, 0xe8, !PT ;  /* 0x00000004092c7212 */ /* 0x000fc400078ee800 */
[----:B------:R-:W-:Y:S01]  /*1dc0*/  LOP3.LUT R17, R8, R19, R17, 0x96, !PT ;  /* 0x0000001308117212 */ /* 0x000fe200078e9611 */
[----:B------:R-:W-:Y:S01]  /*1dd0*/  IMAD.IADD R19, R45, 0x1, R2 ;  /* 0x000000012d137824 */ /* 0x000fe200078e0202 */
[----:B------:R-:W-:Y:S02]  /*1de0*/  IADD3 R49, PT, PT, R49, R26, R44 ;  /* 0x0000001a31317210 */ /* 0x000fe40007ffe02c */
[C-C-:B------:R-:W-:Y:S02]  /*1df0*/  SHF.R.W.U32 R8, R11.reuse, 0x6, R11.reuse ;  /* 0x000000060b087819 */ /* 0x140fe40000001e0b */
[C-C-:B------:R-:W-:Y:S02]  /*1e00*/  SHF.R.W.U32 R47, R11.reuse, 0xb, R11.reuse ;  /* 0x0000000b0b2f7819 */ /* 0x140fe40000001e0b */
[----:B------:R-:W-:Y:S02]  /*1e10*/  SHF.R.W.U32 R26, R11, 0x19, R11 ;  /* 0x000000190b1a7819 */ /* 0x000fe40000001e0b */
[----:B------:R-:W-:-:S02]  /*1e20*/  LOP3.LUT R44, R16, R11, R12, 0xb8, !PT ;  /* 0x0000000b102c7212 */ /* 0x000fc400078eb80c */
[----:B------:R-:W-:Y:S02]  /*1e30*/  LOP3.LUT R8, R26, R47, R8, 0x96, !PT ;  /* 0x0000002f1a087212 */ /* 0x000fe400078e9608 */
[C-C-:B------:R-:W-:Y:S02]  /*1e40*/  SHF.R.W.U32 R26, R19.reuse, 0x11, R19.reuse ;  /* 0x00000011131a7819 */ /* 0x140fe40000001e13 */
[--C-:B------:R-:W-:Y:S02]  /*1e50*/  SHF.R.W.U32 R47, R19, 0x13, R19.reuse ;  /* 0x00000013132f7819 */ /* 0x100fe40000001e13 */
[----:B------:R-:W-:Y:S02]  /*1e60*/  SHF.R.U32.HI R2, RZ, 0xa, R19 ;  /* 0x0000000aff027819 */ /* 0x000fe40000011613 */
[----:B------:R-:W-:Y:S02]  /*1e70*/  IADD3 R3, PT, PT, R8, R3, R44 ;  /* 0x0000000308037210 */ /* 0x000fe40007ffe02c */
[----:B------:R-:W-:-:S02]  /*1e80*/  LOP3.LUT R26, R47, R2, R26, 0x96, !PT ;  /* 0x000000022f1a7212 */ /* 0x000fc400078e961a */
[C-C-:B------:R-:W-:Y:S02]  /*1e90*/  SHF.R.W.U32 R2, R49.reuse, 0x2, R49.reuse ;  /* 0x0000000231027819 */ /* 0x140fe40000001e31 */
[--C-:B------:R-:W-:Y:S01]  /*1ea0*/  SHF.R.W.U32 R47, R49, 0xd, R49.reuse ;  /* 0x0000000d312f7819 */ /* 0x100fe20000001e31 */
[----:B------:R-:W-:Y:S01]  /*1eb0*/  IMAD.IADD R26, R5, 0x1, R26 ;  /* 0x00000001051a7824 */ /* 0x000fe200078e021a */
[--C-:B------:R-:W-:Y:S02]  /*1ec0*/  SHF.R.W.U32 R8, R49, 0x16, R49.reuse ;  /* 0x0000001631087819 */ /* 0x100fe40000001e31 */
[----:B------:R-:W-:Y:S02]  /*1ed0*/  IADD3 R3, PT, PT, R3, 0xfc19dc6, R48 ;  /* 0x0fc19dc603037810 */ /* 0x000fe40007ffe030 */
[----:B------:R-:W-:Y:S02]  /*1ee0*/  LOP3.LUT R8, R8, R47, R2, 0x96, !PT ;  /* 0x0000002f08087212 */ /* 0x000fe400078e9602 */
[----:B------:R-:W-:Y:S01]  /*1ef0*/  LOP3.LUT R44, R0, R9, R49, 0xe8, !PT ;  /* 0x00000009002c7212 */ /* 0x000fe200078ee831 */
[----:B------:R-:W-:Y:S01]  /*1f00*/  IMAD.IADD R2, R4, 0x1, R3 ;  /* 0x0000000104027824 */ /* 0x000fe200078e0203 */
[----:B------:R-:W-:-:S02]  /*1f10*/  SHF.R.U32.HI R46, RZ, 0x3, R45 ;  /* 0x00000003ff2e7819 */ /* 0x000fc4000001162d */
[----:B------:R-:W-:Y:S02]  /*1f20*/  IADD3 R4, PT, PT, R8, R3, R44 ;  /* 0x0000000308047210 */ /* 0x000fe40007ffe02c */
[C-C-:B------:R-:W-:Y:S02]  /*1f30*/  SHF.R.W.U32 R3, R2.reuse, 0x6, R2.reuse ;  /* 0x0000000602037819 */ /* 0x140fe40000001e02 */
[C-C-:B------:R-:W-:Y:S02]  /*1f40*/  SHF.R.W.U32 R8, R2.reuse, 0xb, R2.reuse ;  /* 0x0000000b02087819 */ /* 0x140fe40000001e02 */
[----:B------:R-:W-:Y:S02]  /*1f50*/  SHF.R.W.U32 R44, R2, 0x19, R2 ;  /* 0x00000019022c7819 */ /* 0x000fe40000001e02 */
[----:B------:R-:W-:Y:S02]  /*1f60*/  SHF.R.W.U32 R51, R4, 0xd, R4 ;  /* 0x0000000d04337819 */ /* 0x000fe40000001e04 */
[----:B------:R-:W-:Y:S01]  /*1f70*/  LOP3.LUT R3, R44, R8, R3, 0x96, !PT ;  /* 0x000000082c037212 */ /* 0x000fe200078e9603 */
[----:B------:R-:W-:Y:S01]  /*1f80*/  IMAD.IADD R8, R42, 0x1, R17 ;  /* 0x000000012a087824 */ /* 0x000fe200078e0211 */
[----:B------:R-:W-:-:S02]  /*1f90*/  LOP3.LUT R44, R12, R2, R11, 0xb8, !PT ;  /* 0x000000020c2c7212 */ /* 0x000fc400078eb80b */
[----:B------:R-:W-:Y:S02]  /*1fa0*/  IADD3 R10, PT, PT, R20, R10, R21 ;  /* 0x0000000a140a7210 */ /* 0x000fe40007ffe015 */
[----:B------:R-:W-:Y:S02]  /*1fb0*/  IADD3 R17, PT, PT, R3, R16, R44 ;  /* 0x0000001003117210 */ /* 0x000fe40007ffe02c */
[C-C-:B------:R-:W-:Y:S02]  /*1fc0*/  SHF.R.W.U32 R47, R8.reuse, 0x11, R8.reuse ;  /* 0x00000011082f7819 */ /* 0x140fe40000001e08 */
[--C-:B------:R-:W-:Y:S02]  /*1fd0*/  SHF.R.W.U32 R16, R8, 0x13, R8.reuse ;  /* 0x0000001308107819 */ /* 0x100fe40000001e08 */
[----:B------:R-:W-:Y:S02]  /*1fe0*/  SHF.R.U32.HI R3, RZ, 0xa, R8 ;  /* 0x0000000aff037819 */ /* 0x000fe40000011608 */
[----:B------:R-:W-:-:S02]  /*1ff0*/  SHF.R.W.U32 R44, R26, 0x11, R26 ;  /* 0x000000111a2c7819 */ /* 0x000fc40000001e1a */
[----:B------:R-:W-:Y:S02]  /*2000*/  LOP3.LUT R47, R16, R3, R47, 0x96, !PT ;  /* 0x00000003102f7212 */ /* 0x000fe400078e962f */
[--C-:B------:R-:W-:Y:S02]  /*2010*/  SHF.R.W.U32 R3, R26, 0x13, R26.reuse ;  /* 0x000000131a037819 */ /* 0x100fe40000001e1a */
[----:B------:R-:W-:Y:S02]  /*2020*/  SHF.R.U32.HI R16, RZ, 0xa, R26 ;  /* 0x0000000aff107819 */ /* 0x000fe4000001161a */
[----:B------:R-:W-:Y:S02]  /*2030*/  IADD3 R13, PT, PT, R19, R48, R13 ;  /* 0x00000030130d7210 */ /* 0x000fe40007ffe00d */
[----:B------:R-:W-:Y:S02]  /*2040*/  LOP3.LUT R44, R3, R16, R44, 0x96, !PT ;  /* 0x00000010032c7212 */ /* 0x000fe400078e962c */
[----:B------:R-:W-:-:S02]  /*2050*/  SHF.R.W.U32 R3, R45, 0x7, R45 ;  /* 0x000000072d037819 */ /* 0x000fc40000001e2d */
[----:B------:R-:W-:Y:S02]  /*2060*/  SHF.R.W.U32 R16, R45, 0x12, R45 ;  /* 0x000000122d107819 */ /* 0x000fe40000001e2d */
[----:B------:R-:W-:Y:S02]  /*2070*/  SHF.R.W.U32 R48, R5, 0x12, R5 ;  /* 0x0000001205307819 */ /* 0x000fe40000001e05 */
[----:B------:R-:W-:Y:S02]  /*2080*/  LOP3.LUT R3, R16, R46, R3, 0x96, !PT ;  /* 0x0000002e10037212 */ /* 0x000fe400078e9603 */
[C-C-:B------:R-:W-:Y:S02]  /*2090*/  SHF.R.W.U32 R16, R4.reuse, 0x2, R4.reuse ;  /* 0x0000000204107819 */ /* 0x140fe40000001e04 */
[----:B------:R-:W-:Y:S02]  /*20a0*/  SHF.R.W.U32 R46, R4, 0x16, R4 ;  /* 0x00000016042e7819 */ /* 0x000fe40000001e04 */
[----:B------:R-:W-:-:S02]  /*20b0*/  IADD3 R6, PT, PT, R8, R6, R27 ;  /* 0x0000000608067210 */ /* 0x000fc40007ffe01b */
[----:B------:R-:W-:Y:S02]  /*20c0*/  LOP3.LUT R51, R46, R51, R16, 0x96, !PT ;  /* 0x000000332e337212 */ /* 0x000fe400078e9610 */
[----:B------:R-:W-:Y:S02]  /*20d0*/  IADD3 R16, PT, PT, R17, 0x240ca1cc, R42 ;  /* 0x240ca1cc11107810 */ /* 0x000fe40007ffe02a */
[----:B------:R-:W-:Y:S02]  /*20e0*/  LOP3.LUT R17, R49, R0, R4, 0xe8, !PT ;  /* 0x0000000031117212 */ /* 0x000fe400078ee804 */
[----:B------:R-:W-:Y:S01]  /*20f0*/  IADD3 R44, PT, PT, R44, R14, R7 ;  /* 0x0000000e2c2c7210 */ /* 0x000fe20007ffe007 */
[----:B------:R-:W-:Y:S01]  /*2100*/  IMAD.IADD R9, R9, 0x1, R16 ;  /* 0x0000000109097824 */ /* 0x000fe200078e0210 */
[----:B------:R-:W-:Y:S02]  /*2110*/  IADD3 R17, PT, PT, R51, R16, R17 ;  /* 0x0000001033117210 */ /* 0x000fe40007ffe011 */
[----:B------:R-:W-:-:S02]  /*2120*/  SHF.R.W.U32 R14, R7, 0x7, R7 ;  /* 0x00000007070e7819 */ /* 0x000fc40000001e07 */
[C-C-:B------:R-:W-:Y:S02]  /*2130*/  SHF.R.W.U32 R16, R9.reuse, 0x6, R9.reuse ;  /* 0x0000000609107819 */ /* 0x140fe40000001e09 */
[C-C-:B------:R-:W-:Y:S02]  /*2140*/  SHF.R.W.U32 R51, R9.reuse, 0xb, R9.reuse ;  /* 0x0000000b09337819 */ /* 0x140fe40000001e09 */
[----:B------:R-:W-:Y:S02]  /*2150*/  SHF.R.W.U32 R46, R9, 0x19, R9 ;  /* 0x00000019092e7819 */ /* 0x000fe40000001e09 */
[----:B------:R-:W-:Y:S02]  /*2160*/  SHF.R.W.U32 R21, R17, 0x2, R17 ;  /* 0x0000000211157819 */ /* 0x000fe40000001e11 */
[----:B------:R-:W-:Y:S02]  /*2170*/  LOP3.LUT R51, R46, R51, R16, 0x96, !PT ;  /* 0x000000332e337212 */ /* 0x000fe400078e9610 */
[----:B------:R-:W-:-:S02]  /*2180*/  LOP3.LUT R16, R11, R9, R2, 0xb8, !PT ;  /* 0x000000090b107212 */ /* 0x000fc400078eb802 */
[----:B------:R-:W-:Y:S02]  /*2190*/  SHF.R.U32.HI R46, RZ, 0x3, R18 ;  /* 0x00000003ff2e7819 */ /* 0x000fe40000011612 */
[----:B------:R-:W-:Y:S02]  /*21a0*/  IADD3 R16, PT, PT, R51, R12, R16 ;  /* 0x0000000c33107210 */ /* 0x000fe40007ffe010 */
[C-C-:B------:R-:W-:Y:S02]  /*21b0*/  SHF.R.W.U32 R12, R18.reuse, 0x7, R18.reuse ;  /* 0x00000007120c7819 */ /* 0x140fe40000001e12 */
[----:B------:R-:W-:Y:S02]  /*21c0*/  SHF.R.W.U32 R51, R18, 0x12, R18 ;  /* 0x0000001212337819 */ /* 0x000fe40000001e12 */
[----:B------:R-:W-:Y:S02]  /*21d0*/  SHF.R.W.U32 R50, R17, 0x16, R17 ;  /* 0x0000001611327819 */ /* 0x000fe40000001e11 */
[----:B------:R-:W-:-:S02]  /*21e0*/  LOP3.LUT R12, R51, R46, R12, 0x96, !PT ;  /* 0x0000002e330c7212 */ /* 0x000fc400078e960c */
[----:B------:R-:W-:Y:S02]  /*21f0*/  SHF.R.W.U32 R46, R17, 0xd, R17 ;  /* 0x0000000d112e7819 */ /* 0x000fe40000001e11 */
[----:B------:R-:W-:Y:S02]  /*2200*/  IADD3 R12, PT, PT, R26, R45, R12 ;  /* 0x0000002d1a0c7210 */ /* 0x000fe40007ffe00c */
[----:B------:R-:W-:Y:S02]  /*2210*/  LOP3.LUT R46, R50, R46, R21, 0x96, !PT ;  /* 0x0000002e322e7212 */ /* 0x000fe400078e9615 */
[----:B------:R-:W-:Y:S02]  /*2220*/  IADD3 R21, PT, PT, R16, 0x2de92c6f, R45 ;  /* 0x2de92c6f10157810 */ /* 0x000fe40007ffe02d */
[----:B------:R-:W-:Y:S02]  /*2230*/  LOP3.LUT R16, R4, R49, R17, 0xe8, !PT ;  /* 0x0000003104107212 */ /* 0x000fe400078ee811 */
[----:B------:R-:W-:Y:S01]  /*2240*/  SHF.R.W.U32 R53, R20, 0x12, R20 ;  /* 0x0000001214357819 */ /* 0x000fe20000001e14 */
[----:B------:R-:W-:Y:S01]  /*2250*/  IMAD.IADD R0, R0, 0x1, R21 ;  /* 0x0000000100007824 */ /* 0x000fe200078e0215 */
[----:B------:R-:W-:-:S04]  /*2260*/  IADD3 R16, PT, PT, R46, R21, R16 ;  /* 0x000000152e107210 */ /* 0x000fc80007ffe010 */
[C-C-:B------:R-:W-:Y:S02]  /*2270*/  SHF.R.W.U32 R21, R0.reuse, 0x6, R0.reuse ;  /* 0x0000000600157819 */ /* 0x140fe40000001e00 */
[C-C-:B------:R-:W-:Y:S02]  /*2280*/  SHF.R.W.U32 R46, R0.reuse, 0xb, R0.reuse ;  /* 0x0000000b002e7819 */ /* 0x140fe40000001e00 */
[----:B------:R-:W-:Y:S02]  /*2290*/  SHF.R.W.U32 R50, R0, 0x19, R0 ;  /* 0x0000001900327819 */ /* 0x000fe40000001e00 */
[----:B------:R-:W-:Y:S02]  /*22a0*/  LOP3.LUT R51, R2, R0, R9, 0xb8, !PT ;  /* 0x0000000002337212 */ /* 0x000fe400078eb809 */
[----:B------:R-:W-:Y:S02]  /*22b0*/  LOP3.LUT R46, R50, R46, R21, 0x96, !PT ;  /* 0x0000002e322e7212 */ /* 0x000fe400078e9615 */
[----:B------:R-:W-:-:S02]  /*22c0*/  SHF.R.W.U32 R27, R16, 0x2, R16 ;  /* 0x00000002101b7819 */ /* 0x000fc40000001e10 */
[----:B------:R-:W-:Y:S01]  /*22d0*/  IADD3 R51, PT, PT, R46, R11, R51 ;  /* 0x0000000b2e337210 */ /* 0x000fe20007ffe033 */
[----:B------:R-:W-:-:S05]  /*22e0*/  IMAD.IADD R11, R18, 0x1, R47 ;  /* 0x00000001120b7824 */ /* 0x000fca00078e022f */
[C-C-:B------:R-:W-:Y:S02]  /*22f0*/  SHF.R.W.U32 R46, R11.reuse, 0x11, R11.reuse ;  /* 0x000000110b2e7819 */ /* 0x140fe40000001e0b */
[C-C-:B------:R-:W-:Y:S02]  /*2300*/  SHF.R.W.U32 R21, R11.reuse, 0x13, R11.reuse ;  /* 0x000000130b157819 */ /* 0x140fe40000001e0b */
[----:B------:R-:W-:Y:S02]  /*2310*/  SHF.R.U32.HI R47, RZ, 0xa, R11 ;  /* 0x0000000aff2f7819 */ /* 0x000fe4000001160b */
[----:B------:R-:W-:Y:S02]  /*2320*/  IADD3 R3, PT, PT, R11, R42, R3 ;  /* 0x0000002a0b037210 */ /* 0x000fe40007ffe003 */
[----:B------:R-:W-:Y:S02]  /*2330*/  LOP3.LUT R46, R21, R47, R46, 0x96, !PT ;  /* 0x0000002f152e7212 */ /* 0x000fe400078e962e */
[----:B------:R-:W-:-:S02]  /*2340*/  SHF.R.W.U32 R21, R5, 0x7, R5 ;  /* 0x0000000705157819 */ /* 0x000fc40000001e05 */
[----:B------:R-:W-:-:S04]  /*2350*/  SHF.R.U32.HI R47, RZ, 0x3, R5 ;  /* 0x00000003ff2f7819 */ /* 0x000fc80000011605 */
[----:B------:R-:W-:Y:S02]  /*2360*/  LOP3.LUT R21, R48, R47, R21, 0x96, !PT ;  /* 0x0000002f30157212 */ /* 0x000fe400078e9615 */
[C-C-:B------:R-:W-:Y:S02]  /*2370*/  SHF.R.W.U32 R48, R16.reuse, 0xd, R16.reuse ;  /* 0x0000000d10307819 */ /* 0x140fe40000001e10 */
[----:B------:R-:W-:-:S04]  /*2380*/  SHF.R.W.U32 R47, R16, 0x16, R16 ;  /* 0x00000016102f7819 */ /* 0x000fc80000001e10 */
[----:B------:R-:W-:Y:S02]  /*2390*/  LOP3.LUT R27, R47, R48, R27, 0x96, !PT ;  /* 0x000000302f1b7212 */ /* 0x000fe400078e961b */
[----:B------:R-:W-:Y:S02]  /*23a0*/  IADD3 R48, PT, PT, R51, 0x4a7484aa, R18 ;  /* 0x4a7484aa33307810 */ /* 0x000fe40007ffe012 */
[----:B------:R-:W-:-:S03]  /*23b0*/  LOP3.LUT R47, R17, R4, R16, 0xe8, !PT ;  /* 0x00000004112f7212 */ /* 0x000fc600078ee810 */
[----:B------:R-:W-:Y:S01]  /*23c0*/  IMAD.IADD R49, R49, 0x1, R48 ;  /* 0x0000000131317824 */ /* 0x000fe200078e0230 */
[----:B------:R-:W-:-:S04]  /*23d0*/  IADD3 R27, PT, PT, R27, R48, R47 ;  /* 0x000000301b1b7210 */ /* 0x000fc80007ffe02f */
[C-C-:B------:R-:W-:Y:S02]  /*23e0*/  SHF.R.W.U32 R47, R49.reuse, 0x6, R49.reuse ;  /* 0x00000006312f7819 */ /* 0x140fe40000001e31 */
[C-C-:B------:R-:W-:Y:S02]  /*23f0*/  SHF.R.W.U32 R48, R49.reuse, 0xb, R49.reuse ;  /* 0x0000000b31307819 */ /* 0x140fe40000001e31 */
[----:B------:R-:W-:Y:S02]  /*2400*/  SHF.R.W.U32 R50, R49, 0x19, R49 ;  /* 0x0000001931327819 */ /* 0x000fe40000001e31 */
[----:B------:R-:W-:Y:S02]  /*2410*/  SHF.R.W.U32 R45, R27, 0x2, R27 ;  /* 0x000000021b2d7819 */ /* 0x000fe40000001e1b */
[----:B------:R-:W-:Y:S02]  /*2420*/  LOP3.LUT R47, R50, R48, R47, 0x96, !PT ;  /* 0x00000030322f7212 */ /* 0x000fe400078e962f */
[----:B------:R-:W-:-:S02]  /*2430*/  LOP3.LUT R48, R9, R49, R0, 0xb8, !PT ;  /* 0x0000003109307212 */ /* 0x000fc400078eb800 */
[--C-:B------:R-:W-:Y:S02]  /*2440*/  SHF.R.U32.HI R50, RZ, 0x3, R15.reuse ;  /* 0x00000003ff327819 */ /* 0x100fe4000001160f */
[----:B------:R-:W-:Y:S02]  /*2450*/  IADD3 R48, PT, PT, R47, R2, R48 ;  /* 0x000000022f307210 */ /* 0x000fe40007ffe030 */
[C-C-:B------:R-:W-:Y:S02]  /*2460*/  SHF.R.W.U32 R2, R15.reuse, 0x7, R15.reuse ;  /* 0x000000070f027819 */ /* 0x140fe40000001e0f */
[----:B------:R-:W-:-:S04]  /*2470*/  SHF.R.W.U32 R47, R15, 0x12, R15 ;  /* 0x000000120f2f7819 */ /* 0x000fc80000001e0f */
        /* <DEDUP_REMOVED lines=14> */
[----:B------:R-:W-:Y:S02]  /*2560*/  LOP3.LUT R47, R27, R16, R50, 0xe8, !PT ;  /* 0x000000101b2f7212 */ /* 0x000fe400078ee832 */
[----:B------:R-:W-:Y:S02]  /*2570*/  IADD3 R48, PT, PT, R48, R9, R45 ;  /* 0x0000000930307210 */ /* 0x000fe40007ffe02d */
[--C-:B------:R-:W-:Y:S02]  /*2580*/  IADD3 R9, PT, PT, R46, -0x1fe3fff2, R15.reuse ;  /* 0xe01c000e2e097810 */ /* 0x100fe40007ffe00f */
[----:B------:R-:W-:Y:S02]  /*2590*/  IADD3 R48, PT, PT, R48, 0x76f988da, R15 ;  /* 0x76f988da30307810 */ /* 0x000fe40007ffe00f */
[C-C-:B------:R-:W-:Y:S02]  /*25a0*/  SHF.R.W.U32 R51, R9.reuse, 0x11, R9.reuse ;  /* 0x0000001109337819 */ /* 0x140fe40000001e09 */
[--C-:B------:R-:W-:Y:S01]  /*25b0*/  SHF.R.W.U32 R46, R9, 0x13, R9.reuse ;  /* 0x00000013092e7819 */ /* 0x100fe20000001e09 */
[----:B------:R-:W-:Y:S01]  /*25c0*/  IMAD.IADD R17, R17, 0x1, R48 ;  /* 0x0000000111117824 */ /* 0x000fe200078e0230 */
[----:B------:R-:W-:-:S02]  /*25d0*/  SHF.R.U32.HI R45, RZ, 0xa, R9 ;  /* 0x0000000aff2d7819 */ /* 0x000fc40000011609 */
[----:B------:R-:W-:Y:S02]  /*25e0*/  IADD3 R18, PT, PT, R9, R18, R21 ;  /* 0x0000001209127210 */ /* 0x000fe40007ffe015 */
[----:B------:R-:W-:Y:S02]  /*25f0*/  LOP3.LUT R51, R46, R45, R51, 0x96, !PT ;  /* 0x0000002d2e337212 */ /* 0x000fe400078e9633 */
[--C-:B------:R-:W-:Y:S02]  /*2600*/  SHF.R.W.U32 R45, R7, 0x12, R7.reuse ;  /* 0x00000012072d7819 */ /* 0x100fe40000001e07 */
[----:B------:R-:W-:Y:S01]  /*2610*/  SHF.R.U32.HI R46, RZ, 0x3, R7 ;  /* 0x00000003ff2e7819 */ /* 0x000fe20000011607 */
[----:B------:R-:W-:Y:S01]  /*2620*/  IMAD.IADD R10, R51, 0x1, R10 ;  /* 0x00000001330a7824 */ /* 0x000fe200078e020a */
[----:B------:R-:W-:Y:S02]  /*2630*/  SHF.R.W.U32 R21, R8, 0x7, R8 ;  /* 0x0000000708157819 */ /* 0x000fe40000001e08 */
[----:B------:R-:W-:-:S02]  /*2640*/  LOP3.LUT R14, R45, R46, R14, 0x96, !PT ;  /* 0x0000002e2d0e7212 */ /* 0x000fc400078e960e */
[C-C-:B------:R-:W-:Y:S02]  /*2650*/  SHF.R.W.U32 R45, R50.reuse, 0xd, R50.reuse ;  /* 0x0000000d322d7819 */ /* 0x140fe40000001e32 */
[----:B------:R-:W-:Y:S02]  /*2660*/  SHF.R.W.U32 R46, R50, 0x16, R50 ;  /* 0x00000016322e7819 */ /* 0x000fe40000001e32 */
[----:B------:R-:W-:Y:S02]  /*2670*/  IADD3 R14, PT, PT, R10, R15, R14 ;  /* 0x0000000f0a0e7210 */ /* 0x000fe40007ffe00e */
[----:B------:R-:W-:Y:S02]  /*2680*/  LOP3.LUT R45, R46, R45, R42, 0x96, !PT ;  /* 0x0000002d2e2d7212 */ /* 0x000fe400078e962a */
[----:B------:R-:W-:Y:S02]  /*2690*/  SHF.R.W.U32 R42, R17, 0x6, R17 ;  /* 0x00000006112a7819 */ /* 0x000fe40000001e11 */
[----:B------:R-:W-:-:S02]  /*26a0*/  IADD3 R47, PT, PT, R45, R48, R47 ;  /* 0x000000302d2f7210 */ /* 0x000fc40007ffe02f */
[C-C-:B------:R-:W-:Y:S02]  /*26b0*/  SHF.R.W.U32 R45, R17.reuse, 0xb, R17.reuse ;  /* 0x0000000b112d7819 */ /* 0x140fe40000001e11 */
[----:B------:R-:W-:Y:S02]  /*26c0*/  SHF.R.W.U32 R46, R17, 0x19, R17 ;  /* 0x00000019112e7819 */ /* 0x000fe40000001e11 */
[--C-:B------:R-:W-:Y:S02]  /*26d0*/  SHF.R.W.U32 R51, R47, 0xd, R47.reuse ;  /* 0x0000000d2f337819 */ /* 0x100fe40000001e2f */
[----:B------:R-:W-:Y:S02]  /*26e0*/  LOP3.LUT R45, R46, R45, R42, 0x96, !PT ;  /* 0x0000002d2e2d7212 */ /* 0x000fe400078e962a */
[----:B------:R-:W-:Y:S02]  /*26f0*/  LOP3.LUT R42, R49, R17, R4, 0xb8, !PT ;  /* 0x00000011312a7212 */ /* 0x000fe400078eb804 */
[----:B------:R-:W-:-:S02]  /*2700*/  LOP3.LUT R48, R50, R27, R47, 0xe8, !PT ;  /* 0x0000001b32307212 */ /* 0x000fc400078ee82f */
[----:B------:R-:W-:Y:S01]  /*2710*/  IADD3 R42, PT, PT, R45, R0, R42 ;  /* 0x000000002d2a7210 */ /* 0x000fe20007ffe02a */
[----:B------:R-:W-:Y:S01]  /*2720*/  VIADD R0, R44, 0x70 ;  /* 0x000000702c007836 */ /* 0x000fe20000000000 */
[----:B------:R-:W-:-:S04]  /*2730*/  SHF.R.W.U32 R15, R11, 0x12, R11 ;  /* 0x000000120b0f7819 */ /* 0x000fc80000001e0b */
[C-C-:B------:R-:W-:Y:S02]  /*2740*/  SHF.R.W.U32 R45, R0.reuse, 0x11, R0.reuse ;  /* 0x00000011002d7819 */ /* 0x140fe40000001e00 */
[C-C-:B------:R-:W-:Y:S02]  /*2750*/  SHF.R.W.U32 R44, R0.reuse, 0x13, R0.reuse ;  /* 0x00000013002c7819 */ /* 0x140fe40000001e00 */
[----:B------:R-:W-:Y:S02]  /*2760*/  SHF.R.U32.HI R46, RZ, 0xa, R0 ;  /* 0x0000000aff2e7819 */ /* 0x000fe40000011600 */
[----:B------:R-:W-:Y:S02]  /*2770*/  IADD3 R5, PT, PT, R0, R5, R2 ;  /* 0x0000000500057210 */ /* 0x000fe40007ffe002 */
[----:B------:R-:W-:Y:S02]  /*2780*/  LOP3.LUT R45, R44, R46, R45, 0x96, !PT ;  /* 0x0000002e2c2d7212 */ /* 0x000fe400078e962d */
[----:B------:R-:W-:-:S02]  /*2790*/  SHF.R.W.U32 R46, R20, 0x7, R20 ;  /* 0x00000007142e7819 */ /* 0x000fc40000001e14 */
[----:B------:R-:W-:Y:S01]  /*27a0*/  SHF.R.U32.HI R2, RZ, 0x3, R20 ;  /* 0x00000003ff027819 */ /* 0x000fe20000011614 */
[----:B------:R-:W-:Y:S01]  /*27b0*/  IMAD.IADD R6, R45, 0x1, R6 ;  /* 0x000000012d067824 */ /* 0x000fe200078e0206 */
[--C-:B------:R-:W-:Y:S02]  /*27c0*/  SHF.R.W.U32 R44, R47, 0x16, R47.reuse ;  /* 0x000000162f2c7819 */ /* 0x100fe40000001e2f */
[----:B------:R-:W-:Y:S02]  /*27d0*/  LOP3.LUT R46, R53, R2, R46, 0x96, !PT ;  /* 0x00000002352e7212 */ /* 0x000fe400078e962e */
[----:B------:R-:W-:Y:S02]  /*27e0*/  SHF.R.W.U32 R2, R47, 0x2, R47 ;  /* 0x000000022f027819 */ /* 0x000fe40000001e2f */
[----:B------:R-:W-:Y:S02]  /*27f0*/  IADD3 R46, PT, PT, R6, R7, R46 ;  /* 0x00000007062e7210 */ /* 0x000fe40007ffe02e */
[----:B------:R-:W-:-:S02]  /*2800*/  LOP3.LUT R2, R44, R51, R2, 0x96, !PT ;  /* 0x000000332c027212 */ /* 0x000fc400078e9602 */
[----:B------:R-:W-:Y:S02]  /*2810*/  IADD3 R51, PT, PT, R42, -0x67c1aeae, R7 ;  /* 0x983e51522a337810 */ /* 0x000fe40007ffe007 */
[----:B------:R-:W-:Y:S02]  /*2820*/  SHF.R.U32.HI R44, RZ, 0x3, R8 ;  /* 0x00000003ff2c7819 */ /* 0x000fe40000011608 */
[----:B------:R-:W-:Y:S01]  /*2830*/  IADD3 R48, PT, PT, R2, R51, R48 ;  /* 0x0000003302307210 */ /* 0x000fe20007ffe030 */
[----:B------:R-:W-:Y:S01]  /*2840*/  IMAD.IADD R16, R16, 0x1, R51 ;  /* 0x0000000110107824 */ /* 0x000fe200078e0233 */
[----:B------:R-:W-:Y:S02]  /*2850*/  SHF.R.W.U32 R7, R19, 0x7, R19 ;  /* 0x0000000713077819 */ /* 0x000fe40000001e13 */
[----:B------:R-:W-:Y:S02]  /*2860*/  SHF.R.W.U32 R45, R48, 0xd, R48 ;  /* 0x0000000d302d7819 */ /* 0x000fe40000001e30 */
[----:B------:R-:W-:-:S02]  /*2870*/  SHF.R.W.U32 R2, R16, 0x6, R16 ;  /* 0x0000000610027819 */ /* 0x000fc40000001e10 */
[C-C-:B------:R-:W-:Y:S02]  /*2880*/  SHF.R.W.U32 R51, R16.reuse, 0xb, R16.reuse ;  /* 0x0000000b10337819 */ /* 0x140fe40000001e10 */
[----:B------:R-:W-:-:S04]  /*2890*/  SHF.R.W.U32 R42, R16, 0x19, R16 ;  /* 0x00000019102a7819 */ /* 0x000fc80000001e10 */
[----:B------:R-:W-:Y:S02]  /*28a0*/  LOP3.LUT R2, R42, R51, R2, 0x96, !PT ;  /* 0x000000332a027212 */ /* 0x000fe400078e9602 */
[----:B------:R-:W-:Y:S02]  /*28b0*/  LOP3.LUT R42, R4, R16, R17, 0xb8, !PT ;  /* 0x00000010042a7212 */ /* 0x000fe400078eb811 */
[----:B------:R-:W-:Y:S02]  /*28c0*/  SHF.R.W.U32 R51, R10, 0x13, R10 ;  /* 0x000000130a337819 */ /* 0x000fe40000001e0a */
[----:B------:R-:W-:Y:S02]  /*28d0*/  IADD3 R49, PT, PT, R2, R49, R42 ;  /* 0x0000003102317210 */ /* 0x000fe40007ffe02a */
[--C-:B------:R-:W-:Y:S02]  /*28e0*/  SHF.R.W.U32 R2, R10, 0x11, R10.reuse ;  /* 0x000000110a027819 */ /* 0x100fe40000001e0a */
[----:B------:R-:W-:-:S04]  /*28f0*/  SHF.R.U32.HI R42, RZ, 0xa, R10 ;  /* 0x0000000aff2a7819 */ /* 0x000fc8000001160a */
[----:B------:R-:W-:Y:S02]  /*2900*/  LOP3.LUT R2, R51, R42, R2, 0x96, !PT ;  /* 0x0000002a33027212 */ /* 0x000fe400078e9602 */
[----:B------:R-:W-:Y:S02]  /*2910*/  SHF.R.W.U32 R42, R8, 0x12, R8 ;  /* 0x00000012082a7819 */ /* 0x000fe40000001e08 */
[----:B------:R-:W-:Y:S01]  /*2920*/  SHF.R.W.U32 R51, R6, 0x13, R6 ;  /* 0x0000001306337819 */ /* 0x000fe20000001e06 */
[----:B------:R-:W-:Y:S01]  /*2930*/  IMAD.IADD R13, R2, 0x1, R13 ;  /* 0x00000001020d7824 */ /* 0x000fe200078e020d */
[----:B------:R-:W-:Y:S02]  /*2940*/  LOP3.LUT R21, R42, R44, R21, 0x96, !PT ;  /* 0x0000002c2a157212 */ /* 0x000fe400078e9615 */
[C-C-:B------:R-:W-:Y:S02]  /*2950*/  SHF.R.W.U32 R42, R48.reuse, 0x2, R48.reuse ;  /* 0x00000002302a7819 */ /* 0x140fe40000001e30 */
[----:B------:R-:W-:-:S04]  /*2960*/  SHF.R.W.U32 R44, R48, 0x16, R48 ;  /* 0x00000016302c7819 */ /* 0x000fc80000001e30 */
[----:B------:R-:W-:Y:S02]  /*2970*/  LOP3.LUT R45, R44, R45, R42, 0x96, !PT ;  /* 0x0000002d2c2d7212 */ /* 0x000fe400078e962a */
[----:B------:R-:W-:Y:S02]  /*2980*/  IADD3 R42, PT, PT, R49, -0x57ce3993, R20 ;  /* 0xa831c66d312a7810 */ /* 0x000fe40007ffe014 */
        /* <DEDUP_REMOVED lines=13> */
[--C-:B------:R-:W-:Y:S02]  /*2a60*/  SHF.R.W.U32 R42, R6, 0x11, R6.reuse ;  /* 0x00000011062a7819 */ /* 0x100fe40000001e06 */
[----:B------:R-:W-:Y:S02]  /*2a70*/  SHF.R.U32.HI R4, RZ, 0xa, R6 ;  /* 0x0000000aff047819 */ /* 0x000fe40000011606 */
[----:B------:R-:W-:Y:S02]  /*2a80*/  IADD3 R49, PT, PT, R49, -0x4ffcd838, R8 ;  /* 0xb00327c831317810 */ /* 0x000fe40007ffe008 */
[----:B------:R-:W-:-:S02]  /*2a90*/  LOP3.LUT R42, R51, R4, R42, 0x96, !PT ;  /* 0x00000004332a7212 */ /* 0x000fc400078e962a */
[----:B------:R-:W-:Y:S01]  /*2aa0*/  SHF.R.W.U32 R4, R19, 0x12, R19 ;  /* 0x0000001213047819 */ /* 0x000fe20000001e13 */
[----:B------:R-:W-:Y:S01]  /*2ab0*/  IMAD.IADD R50, R50, 0x1, R49 ;  /* 0x0000000132327824 */ /* 0x000fe200078e0231 */
[C---:B------:R-:W-:Y:S01]  /*2ac0*/  SHF.R.W.U32 R51, R45.reuse, 0xd, R45 ;  /* 0x0000000d2d337819 */ /* 0x040fe20000001e2d */
[----:B------:R-:W-:Y:S01]  /*2ad0*/  IMAD.IADD R3, R42, 0x1, R3 ;  /* 0x000000012a037824 */ /* 0x000fe200078e0203 */
[----:B------:R-:W-:Y:S02]  /*2ae0*/  LOP3.LUT R7, R4, R44, R7, 0x96, !PT ;  /* 0x0000002c04077212 */ /* 0x000fe400078e9607 */
[----:B------:R-:W-:Y:S02]  /*2af0*/  SHF.R.W.U32 R4, R45, 0x16, R45 ;  /* 0x000000162d047819 */ /* 0x000fe40000001e2d */
[----:B------:R-:W-:Y:S02]  /*2b00*/  SHF.R.W.U32 R44, R50, 0x19, R50 ;  /* 0x00000019322c7819 */ /* 0x000fe40000001e32 */
[----:B------:R-:W-:-:S02]  /*2b10*/  LOP3.LUT R4, R4, R51, R2, 0x96, !PT ;  /* 0x0000003304047212 */ /* 0x000fc400078e9602 */
[----:B------:R-:W-:Y:S02]  /*2b20*/  LOP3.LUT R2, R48, R47, R45, 0xe8, !PT ;  /* 0x0000002f30027212 */ /* 0x000fe400078ee82d */
[----:B------:R-:W-:Y:S02]  /*2b30*/  IADD3 R7, PT, PT, R3, R8, R7 ;  /* 0x0000000803077210 */ /* 0x000fe40007ffe007 */
[----:B------:R-:W-:Y:S02]  /*2b40*/  IADD3 R4, PT, PT, R4, R49, R2 ;  /* 0x0000003104047210 */ /* 0x000fe40007ffe002 */
[C-C-:B------:R-:W-:Y:S02]  /*2b50*/  SHF.R.W.U32 R2, R50.reuse, 0x6, R50.reuse ;  /* 0x0000000632027819 */ /* 0x140fe40000001e32 */
[----:B------:R-:W-:Y:S02]  /*2b60*/  SHF.R.W.U32 R49, R50, 0xb, R50 ;  /* 0x0000000b32317819 */ /* 0x000fe40000001e32 */
[----:B------:R-:W-:-:S02]  /*2b70*/  SHF.R.W.U32 R42, R4, 0xd, R4 ;  /* 0x0000000d042a7819 */ /* 0x000fc40000001e04 */
[----:B------:R-:W-:Y:S02]  /*2b80*/  LOP3.LUT R44, R44, R49, R2, 0x96, !PT ;  /* 0x000000312c2c7212 */ /* 0x000fe400078e9602 */
[----:B------:R-:W-:Y:S02]  /*2b90*/  LOP3.LUT R2, R16, R50, R27, 0xb8, !PT ;  /* 0x0000003210027212 */ /* 0x000fe400078eb81b */
[C-C-:B------:R-:W-:Y:S02]  /*2ba0*/  SHF.R.W.U32 R49, R13.reuse, 0x11, R13.reuse ;  /* 0x000000110d317819 */ /* 0x140fe40000001e0d */
[----:B------:R-:W-:Y:S02]  /*2bb0*/  IADD3 R44, PT, PT, R44, R17, R2 ;  /* 0x000000112c2c7210 */ /* 0x000fe40007ffe002 */
[--C-:B------:R-:W-:Y:S02]  /*2bc0*/  SHF.R.W.U32 R2, R13, 0x13, R13.reuse ;  /* 0x000000130d027819 */ /* 0x100fe40000001e0d */
[----:B------:R-:W-:-:S02]  /*2bd0*/  SHF.R.U32.HI R17, RZ, 0xa, R13 ;  /* 0x0000000aff117819 */ /* 0x000fc4000001160d */
[----:B------:R-:W-:Y:S02]  /*2be0*/  IADD3 R44, PT, PT, R44, -0x40a68039, R19 ;  /* 0xbf597fc72c2c7810 */ /* 0x000fe40007ffe013 */
[----:B------:R-:W-:Y:S02]  /*2bf0*/  LOP3.LUT R49, R2, R17, R49, 0x96, !PT ;  /* 0x0000001102317212 */ /* 0x000fe400078e9631 */
[--C-:B------:R-:W-:Y:S01]  /*2c00*/  SHF.R.W.U32 R2, R11, 0x7, R11.reuse ;  /* 0x000000070b027819 */ /* 0x100fe20000001e0b */
[----:B------:R-:W-:Y:S01]  /*2c10*/  IMAD.IADD R47, R47, 0x1, R44 ;  /* 0x000000012f2f7824 */ /* 0x000fe200078e022c */
[----:B------:R-:W-:Y:S01]  /*2c20*/  SHF.R.U32.HI R17, RZ, 0x3, R11 ;  /* 0x00000003ff117819 */ /* 0x000fe2000001160b */
[----:B------:R-:W-:Y:S01]  /*2c30*/  IMAD.IADD R12, R49, 0x1, R12 ;  /* 0x00000001310c7824 */ /* 0x000fe200078e020c */
[----:B------:R-:W-:Y:S02]  /*2c40*/  SHF.R.W.U32 R51, R26, 0x12, R26 ;  /* 0x000000121a337819 */ /* 0x000fe40000001e1a */
[----:B------:R-:W-:-:S02]  /*2c50*/  LOP3.LUT R2, R15, R17, R2, 0x96, !PT ;  /* 0x000000110f027212 */ /* 0x000fc400078e9602 */
[C-C-:B------:R-:W-:Y:S02]  /*2c60*/  SHF.R.W.U32 R15, R4.reuse, 0x2, R4.reuse ;  /* 0x00000002040f7819 */ /* 0x140fe40000001e04 */
[----:B------:R-:W-:Y:S02]  /*2c70*/  SHF.R.W.U32 R17, R4, 0x16, R4 ;  /* 0x0000001604117819 */ /* 0x000fe40000001e04 */
[----:B------:R-:W-:Y:S02]  /*2c80*/  SHF.R.U32.HI R8, RZ, 0x3, R26 ;  /* 0x00000003ff087819 */ /* 0x000fe4000001161a */
[----:B------:R-:W-:Y:S02]  /*2c90*/  LOP3.LUT R17, R17, R42, R15, 0x96, !PT ;  /* 0x0000002a11117212 */ /* 0x000fe400078e960f */
[----:B------:R-:W-:Y:S02]  /*2ca0*/  LOP3.LUT R15, R45, R48, R4, 0xe8, !PT ;  /* 0x000000302d0f7212 */ /* 0x000fe400078ee804 */
[----:B------:R-:W-:-:S02]  /*2cb0*/  SHF.R.W.U32 R42, R47, 0xb, R47 ;  /* 0x0000000b2f2a7819 */ /* 0x000fc40000001e2f */
[----:B------:R-:W-:Y:S02]  /*2cc0*/  IADD3 R17, PT, PT, R17, R44, R15 ;  /* 0x0000002c11117210 */ /* 0x000fe40007ffe00f */
        /* <DEDUP_REMOVED lines=8> */
[----:B------:R-:W-:Y:S02]  /*2d50*/  SHF.R.W.U32 R16, R3, 0x13, R3 ;  /* 0x0000001303107819 */ /* 0x000fe40000001e03 */
[----:B------:R-:W-:Y:S02]  /*2d60*/  IADD3 R2, PT, PT, R12, R19, R2 ;  /* 0x000000130c027210 */ /* 0x000fe40007ffe002 */
[----:B------:R-:W-:-:S02]  /*2d70*/  LOP3.LUT R15, R16, R44, R15, 0x96, !PT ;  /* 0x0000002c100f7212 */ /* 0x000fc400078e960f */
[----:B------:R-:W-:Y:S02]  /*2d80*/  SHF.R.W.U32 R16, R26, 0x7, R26 ;  /* 0x000000071a107819 */ /* 0x000fe40000001e1a */
[--C-:B------:R-:W-:Y:S01]  /*2d90*/  SHF.R.W.U32 R44, R17, 0x16, R17.reuse ;  /* 0x00000016112c7819 */ /* 0x100fe20000001e11 */
[----:B------:R-:W-:Y:S01]  /*2da0*/  IMAD.IADD R18, R15, 0x1, R18 ;  /* 0x000000010f127824 */ /* 0x000fe200078e0212 */
[----:B------:R-:W-:Y:S02]  /*2db0*/  LOP3.LUT R16, R51, R8, R16, 0x96, !PT ;  /* 0x0000000833107212 */ /* 0x000fe400078e9610 */
[----:B------:R-:W-:Y:S02]  /*2dc0*/  SHF.R.W.U32 R8, R17, 0x2, R17 ;  /* 0x0000000211087819 */ /* 0x000fe40000001e11 */
[----:B------:R-:W-:Y:S02]  /*2dd0*/  SHF.R.W.U32 R19, R10, 0x7, R10 ;  /* 0x000000070a137819 */ /* 0x000fe40000001e0a */
[----:B------:R-:W-:-:S02]  /*2de0*/  LOP3.LUT R44, R44, R49, R8, 0x96, !PT ;  /* 0x000000312c2c7212 */ /* 0x000fc400078e9608 */
[----:B------:R-:W-:Y:S02]  /*2df0*/  IADD3 R49, PT, PT, R42, -0x391ff40d, R11 ;  /* 0xc6e00bf32a317810 */ /* 0x000fe40007ffe00b */
[----:B------:R-:W-:Y:S02]  /*2e00*/  LOP3.LUT R8, R4, R45, R17, 0xe8, !PT ;  /* 0x0000002d04087212 */ /* 0x000fe400078ee811 */
[----:B------:R-:W-:Y:S01]  /*2e10*/  IADD3 R11, PT, PT, R18, R11, R16 ;  /* 0x0000000b120b7210 */ /* 0x000fe20007ffe010 */
[----:B------:R-:W-:Y:S01]  /*2e20*/  IMAD.IADD R48, R48, 0x1, R49 ;  /* 0x0000000130307824 */ /* 0x000fe200078e0231 */
[----:B------:R-:W-:Y:S02]  /*2e30*/  IADD3 R44, PT, PT, R44, R49, R8 ;  /* 0x000000312c2c7210 */ /* 0x000fe40007ffe008 */
[----:B------:R-:W-:Y:S02]  /*2e40*/  SHF.R.W.U32 R16, R0, 0x12, R0 ;  /* 0x0000001200107819 */ /* 0x000fe40000001e00 */
[----:B------:R-:W-:-:S02]  /*2e50*/  SHF.R.W.U32 R8, R48, 0x6, R48 ;  /* 0x0000000630087819 */ /* 0x000fc40000001e30 */
[C-C-:B------:R-:W-:Y:S02]  /*2e60*/  SHF.R.W.U32 R49, R48.reuse, 0xb, R48.reuse ;  /* 0x0000000b30317819 */ /* 0x140fe40000001e30 */
[----:B------:R-:W-:Y:S02]  /*2e70*/  SHF.R.W.U32 R42, R48, 0x19, R48 ;  /* 0x00000019302a7819 */ /* 0x000fe40000001e30 */
[----:B------:R-:W-:Y:S02]  /*2e80*/  SHF.R.W.U32 R15, R44, 0x2, R44 ;  /* 0x000000022c0f7819 */ /* 0x000fe40000001e2c */
[----:B------:R-:W-:Y:S02]  /*2e90*/  LOP3.LUT R8, R42, R49, R8, 0x96, !PT ;  /* 0x000000312a087212 */ /* 0x000fe400078e9608 */
[----:B------:R-:W-:Y:S02]  /*2ea0*/  LOP3.LUT R42, R50, R48, R47, 0xb8, !PT ;  /* 0x00000030322a7212 */ /* 0x000fe400078eb82f */
[----:B------:R-:W-:-:S02]  /*2eb0*/  SHF.R.W.U32 R49, R12, 0x13, R12 ;  /* 0x000000130c317819 */ /* 0x000fc40000001e0c */
[----:B------:R-:W-:Y:S02]  /*2ec0*/  IADD3 R27, PT, PT, R8, R27, R42 ;  /* 0x0000001b081b7210 */ /* 0x000fe40007ffe02a */
[--C-:B------:R-:W-:Y:S02]  /*2ed0*/  SHF.R.W.U32 R8, R12, 0x11, R12.reuse ;  /* 0x000000110c087819 */ /* 0x100fe40000001e0c */
[----:B------:R-:W-:Y:S02]  /*2ee0*/  SHF.R.U32.HI R42, RZ, 0xa, R12 ;  /* 0x0000000aff2a7819 */ /* 0x000fe4000001160c */
[----:B------:R-:W-:Y:S02]  /*2ef0*/  SHF.R.W.U32 R52, R44, 0xd, R44 ;  /* 0x0000000d2c347819 */ /* 0x000fe40000001e2c */
[----:B------:R-:W-:Y:S02]  /*2f00*/  LOP3.LUT R8, R49, R42, R8, 0x96, !PT ;  /* 0x0000002a31087212 */ /* 0x000fe400078e9608 */
[----:B------:R-:W-:-:S02]  /*2f10*/  SHF.R.W.U32 R42, R9, 0x7, R9 ;  /* 0x00000007092a7819 */ /* 0x000fc40000001e09 */
[----:B------:R-:W-:Y:S01]  /*2f20*/  SHF.R.U32.HI R49, RZ, 0x3, R9 ;  /* 0x00000003ff317819 */ /* 0x000fe20000011609 */
[----:B------:R-:W-:-:S03]  /*2f30*/  IMAD.IADD R5, R8, 0x1, R5 ;  /* 0x0000000108057824 */ /* 0x000fc600078e0205 */
[----:B------:R-:W-:Y:S02]  /*2f40*/  LOP3.LUT R42, R21, R49, R42, 0x96, !PT ;  /* 0x00000031152a7212 */ /* 0x000fe400078e962a */
[----:B------:R-:W-:Y:S02]  /*2f50*/  SHF.R.W.U32 R21, R44, 0x16, R44 ;  /* 0x000000162c157819 */ /* 0x000fe40000001e2c */
[----:B------:R-:W-:Y:S02]  /*2f60*/  SHF.R.U32.HI R49, RZ, 0x3, R0 ;  /* 0x00000003ff317819 */ /* 0x000fe40000011600 */
[----:B------:R-:W-:Y:S02]  /*2f70*/  LOP3.LUT R15, R21, R52, R15, 0x96, !PT ;  /* 0x00000034150f7212 */ /* 0x000fe400078e960f */
[----:B------:R-:W-:Y:S02]  /*2f80*/  IADD3 R52, PT, PT, R27, -0x2a586eb9, R26 ;  /* 0xd5a791471b347810 */ /* 0x000fe40007ffe01a */
[----:B------:R-:W-:-:S02]  /*2f90*/  LOP3.LUT R21, R17, R4, R44, 0xe8, !PT ;  /* 0x0000000411157212 */ /* 0x000fc400078ee82c */
[----:B------:R-:W-:Y:S01]  /*2fa0*/  IADD3 R42, PT, PT, R5, R26, R42 ;  /* 0x0000001a052a7210 */ /* 0x000fe20007ffe02a */
[----:B------:R-:W-:Y:S01]  /*2fb0*/  IMAD.IADD R45, R45, 0x1, R52 ;  /* 0x000000012d2d7824 */ /* 0x000fe200078e0234 */
[----:B------:R-:W-:Y:S02]  /*2fc0*/  IADD3 R15, PT, PT, R15, R52, R21 ;  /* 0x000000340f0f7210 */ /* 0x000fe40007ffe015 */
[----:B------:R-:W-:Y:S02]  /*2fd0*/  SHF.R.W.U32 R26, R13, 0x12, R13 ;  /* 0x000000120d1a7819 */ /* 0x000fe40000001e0d */
[C-C-:B------:R-:W-:Y:S02]  /*2fe0*/  SHF.R.W.U32 R21, R45.reuse, 0x6, R45.reuse ;  /* 0x000000062d157819 */ /* 0x140fe40000001e2d */
[C-C-:B------:R-:W-:Y:S02]  /*2ff0*/  SHF.R.W.U32 R52, R45.reuse, 0xb, R45.reuse ;  /* 0x0000000b2d347819 */ /* 0x140fe40000001e2d */
[----:B------:R-:W-:-:S02]  /*3000*/  SHF.R.W.U32 R27, R45, 0x19, R45 ;  /* 0x000000192d1b7819 */ /* 0x000fc40000001e2d */
[----:B------:R-:W-:Y:S02]  /*3010*/  SHF.R.W.U32 R8, R15, 0x2, R15 ;  /* 0x000000020f087819 */ /* 0x000fe40000001e0f */
[----:B------:R-:W-:Y:S02]  /*3020*/  LOP3.LUT R21, R27, R52, R21, 0x96, !PT ;  /* 0x000000341b157212 */ /* 0x000fe400078e9615 */
[----:B------:R-:W-:Y:S02]  /*3030*/  LOP3.LUT R27, R47, R45, R48, 0xb8, !PT ;  /* 0x0000002d2f1b7212 */ /* 0x000fe400078eb830 */
[C-C-:B------:R-:W-:Y:S02]  /*3040*/  SHF.R.W.U32 R52, R18.reuse, 0x13, R18.reuse ;  /* 0x0000001312347819 */ /* 0x140fe40000001e12 */
[----:B------:R-:W-:Y:S02]  /*3050*/  IADD3 R50, PT, PT, R21, R50, R27 ;  /* 0x0000003215327210 */ /* 0x000fe40007ffe01b */
[----:B------:R-:W-:-:S02]  /*3060*/  SHF.R.W.U32 R27, R18, 0x11, R18 ;  /* 0x00000011121b7819 */ /* 0x000fc40000001e12 */
[----:B------:R-:W-:-:S04]  /*3070*/  SHF.R.U32.HI R21, RZ, 0xa, R18 ;  /* 0x0000000aff157819 */ /* 0x000fc80000011612 */
[----:B------:R-:W-:Y:S02]  /*3080*/  LOP3.LUT R27, R52, R21, R27, 0x96, !PT ;  /* 0x00000015341b7212 */ /* 0x000fe400078e961b */
[----:B------:R-:W-:-:S03]  /*3090*/  SHF.R.W.U32 R21, R0, 0x7, R0 ;  /* 0x0000000700157819 */ /* 0x000fc60000001e00 */
[----:B------:R-:W-:Y:S01]  /*30a0*/  IMAD.IADD R14, R27, 0x1, R14 ;  /* 0x000000011b0e7824 */ /* 0x000fe200078e020e */
[----:B------:R-:W-:Y:S02]  /*30b0*/  LOP3.LUT R21, R16, R49, R21, 0x96, !PT ;  /* 0x0000003110157212 */ /* 0x000fe400078e9615 */
[C-C-:B------:R-:W-:Y:S02]  /*30c0*/  SHF.R.W.U32 R49, R15.reuse, 0xd, R15.reuse ;  /* 0x0000000d0f317819 */ /* 0x140fe40000001e0f */
[----:B------:R-:W-:-:S04]  /*30d0*/  SHF.R.W.U32 R16, R15, 0x16, R15 ;  /* 0x000000160f107819 */ /* 0x000fc80000001e0f */
        /* <DEDUP_REMOVED lines=16> */
[----:B------:R-:W-:-:S04]  /*31e0*/  SHF.R.W.U32 R8, R5, 0x13, R5 ;  /* 0x0000001305087819 */ /* 0x000fc80000001e05 */
[----:B------:R-:W-:Y:S02]  /*31f0*/  LOP3.LUT R47, R8, R50, R47, 0x96, !PT ;  /* 0x00000032082f7212 */ /* 0x000fe400078e962f */
[--C-:B------:R-:W-:Y:S02]  /*3200*/  SHF.R.W.U32 R8, R10, 0x12, R10.reuse ;  /* 0x000000120a087819 */ /* 0x100fe40000001e0a */
[----:B------:R-:W-:Y:S01]  /*3210*/  SHF.R.U32.HI R50, RZ, 0x3, R10 ;  /* 0x00000003ff327819 */ /* 0x000fe2000001160a */
[----:B------:R-:W-:-:S03]  /*3220*/  IMAD.IADD R46, R47, 0x1, R46 ;  /* 0x000000012f2e7824 */ /* 0x000fc600078e022e */
[----:B------:R-:W-:Y:S02]  /*3230*/  LOP3.LUT R19, R8, R50, R19, 0x96, !PT ;  /* 0x0000003208137212 */ /* 0x000fe400078e9613 */
[C-C-:B------:R-:W-:Y:S02]  /*3240*/  SHF.R.W.U32 R8, R16.reuse, 0x2, R16.reuse ;  /* 0x0000000210087819 */ /* 0x140fe40000001e10 */
[----:B------:R-:W-:Y:S02]  /*3250*/  SHF.R.W.U32 R50, R16, 0x16, R16 ;  /* 0x0000001610327819 */ /* 0x000fe40000001e10 */
[----:B------:R-:W-:Y:S02]  /*3260*/  IADD3 R19, PT, PT, R46, R0, R19 ;  /* 0x000000002e137210 */ /* 0x000fe40007ffe013 */
[----:B------:R-:W-:Y:S02]  /*3270*/  LOP3.LUT R27, R50, R27, R8, 0x96, !PT ;  /* 0x0000001b321b7212 */ /* 0x000fe400078e9608 */
[----:B------:R-:W-:-:S02]  /*3280*/  IADD3 R8, PT, PT, R49, 0x14292967, R0 ;  /* 0x1429296731087810 */ /* 0x000fc40007ffe000 */
[----:B------:R-:W-:Y:S02]  /*3290*/  LOP3.LUT R49, R15, R44, R16, 0xe8, !PT ;  /* 0x0000002c0f317212 */ /* 0x000fe400078ee810 */
[----:B------:R-:W-:Y:S01]  /*32a0*/  SHF.R.W.U32 R0, R12, 0x7, R12 ;  /* 0x000000070c007819 */ /* 0x000fe20000001e0c */
        /* <DEDUP_REMOVED lines=12> */
[----:B------:R-:W-:Y:S02]  /*3370*/  IADD3 R49, PT, PT, R49, 0x27b70a85, R10 ;  /* 0x27b70a8531317810 */ /* 0x000fe40007ffe00a */
[----:B------:R-:W-:-:S02]  /*3380*/  LOP3.LUT R27, R48, R50, R27, 0x96, !PT ;  /* 0x00000032301b7212 */ /* 0x000fc400078e961b */
[--C-:B------:R-:W-:Y:S01]  /*3390*/  SHF.R.W.U32 R48, R6, 0x12, R6.reuse ;  /* 0x0000001206307819 */ /* 0x100fe20000001e06 */
[----:B------:R-:W-:Y:S01]  /*33a0*/  IMAD.IADD R44, R44, 0x1, R49 ;  /* 0x000000012c2c7824 */ /* 0x000fe200078e0231 */
[----:B------:R-:W-:Y:S01]  /*33b0*/  SHF.R.U32.HI R50, RZ, 0x3, R6 ;  /* 0x00000003ff327819 */ /* 0x000fe20000011606 */
[----:B------:R-:W-:-:S03]  /*33c0*/  IMAD.IADD R20, R27, 0x1, R20 ;  /* 0x000000011b147824 */ /* 0x000fc600078e0214 */
[----:B------:R-:W-:Y:S02]  /*33d0*/  LOP3.LUT R21, R48, R50, R21, 0x96, !PT ;  /* 0x0000003230157212 */ /* 0x000fe400078e9615 */
[C-C-:B------:R-:W-:Y:S02]  /*33e0*/  SHF.R.W.U32 R48, R8.reuse, 0xd, R8.reuse ;  /* 0x0000000d08307819 */ /* 0x140fe40000001e08 */
[--C-:B------:R-:W-:Y:S02]  /*33f0*/  SHF.R.W.U32 R50, R8, 0x16, R8.reuse ;  /* 0x0000001608327819 */ /* 0x100fe40000001e08 */
[----:B------:R-:W-:Y:S02]  /*3400*/  IADD3 R21, PT, PT, R20, R10, R21 ;  /* 0x0000000a14157210 */ /* 0x000fe40007ffe015 */
[----:B------:R-:W-:Y:S02]  /*3410*/  LOP3.LUT R48, R50, R48, R47, 0x96, !PT ;  /* 0x0000003032307212 */ /* 0x000fe400078e962f */
[----:B------:R-:W-:-:S02]  /*3420*/  LOP3.LUT R47, R16, R15, R8, 0xe8, !PT ;  /* 0x0000000f102f7212 */ /* 0x000fc400078ee808 */
[--C-:B------:R-:W-:Y:S02]  /*3430*/  SHF.R.W.U32 R50, R44, 0x19, R44.reuse ;  /* 0x000000192c327819 */ /* 0x100fe40000001e2c */
[----:B------:R-:W-:Y:S02]  /*3440*/  IADD3 R47, PT, PT, R48, R49, R47 ;  /* 0x00000031302f7210 */ /* 0x000fe40007ffe02f */
[C-C-:B------:R-:W-:Y:S02]  /*3450*/  SHF.R.W.U32 R48, R44.reuse, 0x6, R44.reuse ;  /* 0x000000062c307819 */ /* 0x140fe40000001e2c */
[----:B------:R-:W-:Y:S02]  /*3460*/  SHF.R.W.U32 R49, R44, 0xb, R44 ;  /* 0x0000000b2c317819 */ /* 0x000fe40000001e2c */
[----:B------:R-:W-:Y:S02]  /*3470*/  SHF.R.W.U32 R27, R47, 0xd, R47 ;  /* 0x0000000d2f1b7819 */ /* 0x000fe40000001e2f */
[----:B------:R-:W-:-:S02]  /*3480*/  LOP3.LUT R48, R50, R49, R48, 0x96, !PT ;  /* 0x0000003132307212 */ /* 0x000fc400078e9630 */
[----:B------:R-:W-:Y:S02]  /*3490*/  LOP3.LUT R49, R4, R44, R17, 0xb8, !PT ;  /* 0x0000002c04317212 */ /* 0x000fe400078eb811 */
[--C-:B------:R-:W-:Y:S02]  /*34a0*/  SHF.R.U32.HI R50, RZ, 0xa, R46.reuse ;  /* 0x0000000aff327819 */ /* 0x100fe4000001162e */
[----:B------:R-:W-:Y:S02]  /*34b0*/  IADD3 R49, PT, PT, R48, R45, R49 ;  /* 0x0000002d30317210 */ /* 0x000fe40007ffe031 */
[C-C-:B------:R-:W-:Y:S02]  /*34c0*/  SHF.R.W.U32 R48, R46.reuse, 0x11, R46.reuse ;  /* 0x000000112e307819 */ /* 0x140fe40000001e2e */
[----:B------:R-:W-:Y:S02]  /*34d0*/  SHF.R.W.U32 R45, R46, 0x13, R46 ;  /* 0x000000132e2d7819 */ /* 0x000fe40000001e2e */
[----:B------:R-:W-:-:S02]  /*34e0*/  SHF.R.U32.HI R10, RZ, 0x3, R3 ;  /* 0x00000003ff0a7819 */ /* 0x000fc40000011603 */
        /* <DEDUP_REMOVED lines=25> */
[C-C-:B------:R-:W-:Y:S02]  /*3680*/  SHF.R.W.U32 R4, R3.reuse, 0x7, R3.reuse ;  /* 0x0000000703047819 */ /* 0x140fe40000001e03 */
[----:B------:R-:W-:Y:S01]  /*3690*/  SHF.R.W.U32 R49, R3, 0x12, R3 ;  /* 0x0000001203317819 */ /* 0x000fe20000001e03 */
        /* <DEDUP_REMOVED lines=8> */
[----:B------:R-:W-:Y:S01]  /*3720*/  SHF.R.U32.HI R50, RZ, 0xa, R7 ;  /* 0x0000000aff327819 */ /* 0x000fe20000011607 */
[----:B------:R-:W-:Y:S01]  /*3730*/  IMAD.IADD R16, R16, 0x1, R49 ;  /* 0x0000000110107824 */ /* 0x000fe200078e0231 */
[----:B------:R-:W-:Y:S02]  /*3740*/  IADD3 R49, PT, PT, R10, R49, R48 ;  /* 0x000000310a317210 */ /* 0x000fe40007ffe030 */
[----:B------:R-:W-:Y:S02]  /*3750*/  SHF.R.W.U32 R13, R18, 0x7, R18 ;  /* 0x00000007120d7819 */ /* 0x000fe40000001e12 */
[C-C-:B------:R-:W-:Y:S02]  /*3760*/  SHF.R.W.U32 R10, R16.reuse, 0x6, R16.reuse ;  /* 0x00000006100a7819 */ /* 0x140fe40000001e10 */
[----:B------:R-:W-:-:S02]  /*3770*/  SHF.R.W.U32 R51, R16, 0xb, R16 ;  /* 0x0000000b10337819 */ /* 0x000fc40000001e10 */
[----:B------:R-:W-:Y:S02]  /*3780*/  SHF.R.W.U32 R48, R16, 0x19, R16 ;  /* 0x0000001910307819 */ /* 0x000fe40000001e10 */
[----:B------:R-:W-:Y:S02]  /*3790*/  SHF.R.W.U32 R27, R49, 0x16, R49 ;  /* 0x00000016311b7819 */ /* 0x000fe40000001e31 */
[----:B------:R-:W-:Y:S02]  /*37a0*/  LOP3.LUT R48, R48, R51, R10, 0x96, !PT ;  /* 0x0000003330307212 */ /* 0x000fe400078e960a */
[----:B------:R-:W-:-:S04]  /*37b0*/  LOP3.LUT R10, R44, R16, R15, 0xb8, !PT ;  /* 0x000000102c0a7212 */ /* 0x000fc800078eb80f */
        /* <DEDUP_REMOVED lines=13> */
[----:B------:R-:W-:-:S03]  /*3890*/  SHF.R.W.U32 R3, R46, 0x7, R46 ;  /* 0x000000072e037819 */ /* 0x000fc60000001e2e */
[----:B------:R-:W-:Y:S01]  /*38a0*/  IMAD.IADD R17, R8, 0x1, R27 ;  /* 0x0000000108117824 */ /* 0x000fe200078e021b */
[----:B------:R-:W-:-:S04]  /*38b0*/  LOP3.LUT R8, R26, R47, R49, 0xe8, !PT ;  /* 0x0000002f1a087212 */ /* 0x000fc800078ee831 */
[----:B------:R-:W-:Y:S02]  /*38c0*/  IADD3 R8, PT, PT, R50, R27, R8 ;  /* 0x0000001b32087210 */ /* 0x000fe40007ffe008 */
[C-C-:B------:R-:W-:Y:S02]  /*38d0*/  SHF.R.W.U32 R27, R17.reuse, 0x6, R17.reuse ;  /* 0x00000006111b7819 */ /* 0x140fe40000001e11 */
[C-C-:B------:R-:W-:Y:S02]  /*38e0*/  SHF.R.W.U32 R48, R17.reuse, 0xb, R17.reuse ;  /* 0x0000000b11307819 */ /* 0x140fe40000001e11 */
[----:B------:R-:W-:Y:S02]  /*38f0*/  SHF.R.W.U32 R50, R17, 0x19, R17 ;  /* 0x0000001911327819 */ /* 0x000fe40000001e11 */
[----:B------:R-:W-:Y:S02]  /*3900*/  LOP3.LUT R51, R15, R17, R16, 0xb8, !PT ;  /* 0x000000110f337212 */ /* 0x000fe400078eb810 */
[----:B------:R-:W-:-:S02]  /*3910*/  LOP3.LUT R27, R50, R48, R27, 0x96, !PT ;  /* 0x00000030321b7212 */ /* 0x000fc400078e961b */
[--C-:B------:R-:W-:Y:S02]  /*3920*/  SHF.R.U32.HI R48, RZ, 0xa, R2.reuse ;  /* 0x0000000aff307819 */ /* 0x100fe40000011602 */
[----:B------:R-:W-:Y:S02]  /*3930*/  IADD3 R51, PT, PT, R27, R44, R51 ;  /* 0x0000002c1b337210 */ /* 0x000fe40007ffe033 */
[C-C-:B------:R-:W-:Y:S02]  /*3940*/  SHF.R.W.U32 R27, R2.reuse, 0x11, R2.reuse ;  /* 0x00000011021b7819 */ /* 0x140fe40000001e02 */
[----:B------:R-:W-:Y:S02]  /*3950*/  SHF.R.W.U32 R44, R2, 0x13, R2 ;  /* 0x00000013022c7819 */ /* 0x000fe40000001e02 */
[----:B------:R-:W-:Y:S02]  /*3960*/  SHF.R.W.U32 R11, R8, 0x2, R8 ;  /* 0x00000002080b7819 */ /* 0x000fe40000001e08 */
[----:B------:R-:W-:-:S02]  /*3970*/  LOP3.LUT R27, R44, R48, R27, 0x96, !PT ;  /* 0x000000302c1b7212 */ /* 0x000fc400078e961b */
        /* <DEDUP_REMOVED lines=23> */
[----:B------:R-:W-:-:S02]  /*3af0*/  SHF.R.W.U32 R42, R11, 0x16, R11 ;  /* 0x000000160b2a7819 */ /* 0x000fc40000001e0b */
[----:B------:R-:W-:Y:S02]  /*3b00*/  LOP3.LUT R48, R15, R50, R48, 0x96, !PT ;  /* 0x000000320f307212 */ /* 0x000fe400078e9630 */
[--C-:B------:R-:W-:Y:S02]  /*3b10*/  SHF.R.W.U32 R15, R5, 0x7, R5.reuse ;  /* 0x00000007050f7819 */ /* 0x100fe40000001e05 */
[----:B------:R-:W-:Y:S01]  /*3b20*/  SHF.R.U32.HI R50, RZ, 0x3, R5 ;  /* 0x00000003ff327819 */ /* 0x000fe20000011605 */
[----:B------:R-:W-:-:S03]  /*3b30*/  IMAD.IADD R9, R48, 0x1, R9 ;  /* 0x0000000130097824 */ /* 0x000fc600078e0209 */
[----:B------:R-:W-:Y:S02]  /*3b40*/  LOP3.LUT R15, R6, R50, R15, 0x96, !PT ;  /* 0x00000032060f7212 */ /* 0x000fe400078e960f */
[----:B------:R-:W-:Y:S02]  /*3b50*/  SHF.R.W.U32 R6, R11, 0x2, R11 ;  /* 0x000000020b067819 */ /* 0x000fe40000001e0b */
[----:B------:R-:W-:Y:S02]  /*3b60*/  SHF.R.U32.HI R50, RZ, 0x3, R46 ;  /* 0x00000003ff327819 */ /* 0x000fe4000001162e */
[----:B------:R-:W-:Y:S02]  /*3b70*/  LOP3.LUT R6, R42, R51, R6, 0x96, !PT ;  /* 0x000000332a067212 */ /* 0x000fe400078e9606 */
[----:B------:R-:W-:Y:S02]  /*3b80*/  IADD3 R51, PT, PT, R47, 0x766a0abb, R18 ;  /* 0x766a0abb2f337810 */ /* 0x000fe40007ffe012 */
[----:B------:R-:W-:-:S02]  /*3b90*/  IADD3 R18, PT, PT, R9, R18, R15 ;  /* 0x0000001209127210 */ /* 0x000fc40007ffe00f */
[----:B------:R-:W-:Y:S01]  /*3ba0*/  SHF.R.W.U32 R15, R7, 0x7, R7 ;  /* 0x00000007070f7819 */ /* 0x000fe20000001e07 */
        /* <DEDUP_REMOVED lines=22> */
[----:B------:R-:W-:-:S02]  /*3d10*/  IADD3 R42, PT, PT, R26, -0x7e3d36d2, R5 ;  /* 0x81c2c92e1a2a7810 */ /* 0x000fc40007ffe005 */
        /* <DEDUP_REMOVED lines=10> */
[C-C-:B------:R-:W-:Y:S02]  /*3dc0*/  SHF.R.W.U32 R51, R9.reuse, 0x13, R9.reuse ;  /* 0x0000001309337819 */ /* 0x140fe40000001e09 */
        /* <DEDUP_REMOVED lines=9> */
[----:B------:R-:W-:-:S02]  /*3e60*/  SHF.R.W.U32 R50, R49, 0x16, R49 ;  /* 0x0000001631327819 */ /* 0x000fc40000001e31 */
[----:B------:R-:W-:Y:S02]  /*3e70*/  IADD3 R3, PT, PT, R21, R14, R3 ;  /* 0x0000000e15037210 */ /* 0x000fe40007ffe003 */
[----:B------:R-:W-:Y:S02]  /*3e80*/  LOP3.LUT R48, R50, R48, R19, 0x96, !PT ;  /* 0x0000003032307212 */ /* 0x000fe400078e9613 */
[----:B------:R-:W-:-:S05]  /*3e90*/  IADD3 R19, PT, PT, R17, -0x6d8dd37b, R14 ;  /* 0x92722c8511137810 */ /* 0x000fca0007ffe00e */
        /* <DEDUP_REMOVED lines=9> */
[----:B------:R-:W-:Y:S02]  /*3f30*/  SHF.R.U32.HI R50, RZ, 0x3, R20 ;  /* 0x00000003ff327819 */ /* 0x000fe40000011614 */
[----:B------:R-:W-:Y:S02]  /*3f40*/  IADD3 R19, PT, PT, R19, R44, R48 ;  /* 0x0000002c13137210 */ /* 0x000fe40007ffe030 */
[--C-:B------:R-:W-:Y:S02]  /*3f50*/  SHF.R.W.U32 R44, R16, 0x11, R16.reuse ;  /* 0x00000011102c7819 */ /* 0x100fe40000001e10 */
[----:B------:R-:W-:-:S04]  /*3f60*/  SHF.R.U32.HI R48, RZ, 0xa, R16 ;  /* 0x0000000aff307819 */ /* 0x000fc80000011610 */
[----:B------:R-:W-:Y:S02]  /*3f70*/  LOP3.LUT R44, R51, R48, R44, 0x96, !PT ;  /* 0x00000030332c7212 */ /* 0x000fe400078e962c */
[----:B------:R-:W-:Y:S02]  /*3f80*/  SHF.R.W.U32 R48, R20, 0x12, R20 ;  /* 0x0000001214307819 */ /* 0x000fe40000001e14 */
[--C-:B------:R-:W-:Y:S01]  /*3f90*/  SHF.R.W.U32 R51, R8, 0xd, R8.reuse ;  /* 0x0000000d08337819 */ /* 0x100fe20000001e08 */
[----:B------:R-:W-:Y:S01]  /*3fa0*/  IMAD.IADD R44, R44, 0x1, R45 ;  /* 0x000000012c2c7824 */ /* 0x000fe200078e022d */
[----:B------:R-:W-:Y:S02]  /*3fb0*/  LOP3.LUT R5, R48, R50, R5, 0x96, !PT ;  /* 0x0000003230057212 */ /* 0x000fe400078e9605 */
[----:B------:R-:W-:Y:S02]  /*3fc0*/  SHF.R.W.U32 R48, R8, 0x16, R8 ;  /* 0x0000001608307819 */ /* 0x000fe40000001e08 */
[----:B------:R-:W-:-:S02]  /*3fd0*/  IADD3 R5, PT, PT, R44, R46, R5 ;  /* 0x0000002e2c057210 */ /* 0x000fc40007ffe005 */
[----:B------:R-:W-:Y:S02]  /*3fe0*/  LOP3.LUT R51, R48, R51, R42, 0x96, !PT ;  /* 0x0000003330337212 */ /* 0x000fe400078e962a */
[----:B------:R-:W-:Y:S02]  /*3ff0*/  IADD3 R48, PT, PT, R19, -0x5d40175f, R46 ;  /* 0xa2bfe8a113307810 */ /* 0x000fe40007ffe02e */
[----:B------:R-:W-:-:S03]  /*4000*/  SHF.R.U32.HI R46, RZ, 0x3, R2 ;  /* 0x00000003ff2e7819 */ /* 0x000fc60000011602 */
        /* <DEDUP_REMOVED lines=11> */
[C-C-:B------:R-:W-:Y:S02]  /*40c0*/  SHF.R.W.U32 R19, R21.reuse, 0x11, R21.reuse ;  /* 0x0000001115137819 */ /* 0x140fe40000001e15 */
[----:B------:R-:W-:Y:S02]  /*40d0*/  SHF.R.W.U32 R48, R21, 0x13, R21 ;  /* 0x0000001315307819 */ /* 0x000fe40000001e15 */
[----:B------:R-:W-:-:S02]  /*40e0*/  IADD3 R47, PT, PT, R47, -0x57e599b5, R20 ;  /* 0xa81a664b2f2f7810 */ /* 0x000fc40007ffe014 */
[----:B------:R-:W-:Y:S02]  /*40f0*/  LOP3.LUT R19, R48, R50, R19, 0x96, !PT ;  /* 0x0000003230137212 */ /* 0x000fe400078e9613 */
[--C-:B------:R-:W-:Y:S02]  /*4100*/  SHF.R.W.U32 R48, R7, 0x12, R7.reuse ;  /* 0x0000001207307819 */ /* 0x100fe40000001e07 */
[----:B------:R-:W-:Y:S01]  /*4110*/  SHF.R.U32.HI R50, RZ, 0x3, R7 ;  /* 0x00000003ff327819 */ /* 0x000fe20000011607 */
[----:B------:R-:W-:Y:S01]  /*4120*/  IMAD.IADD R4, R19, 0x1, R4 ;  /* 0x0000000113047824 */ /* 0x000fe200078e0204 */
[----:B------:R-:W-:Y:S02]  /*4130*/  SHF.R.W.U32 R51, R2, 0x12, R2 ;  /* 0x0000001202337819 */ /* 0x000fe40000001e02 */
[----:B------:R-:W-:Y:S02]  /*4140*/  LOP3.LUT R15, R48, R50, R15, 0x96, !PT ;  /* 0x00000032300f7212 */ /* 0x000fe400078e960f */
[----:B------:R-:W-:-:S02]  /*4150*/  SHF.R.W.U32 R48, R11, 0xd, R11 ;  /* 0x0000000d0b307819 */ /* 0x000fc40000001e0b */
[----:B------:R-:W-:Y:S02]  /*4160*/  SHF.R.W.U32 R50, R11, 0x16, R11 ;  /* 0x000000160b327819 */ /* 0x000fe40000001e0b */
[----:B------:R-:W-:Y:S02]  /*4170*/  IADD3 R15, PT, PT, R4, R20, R15 ;  /* 0x00000014040f7210 */ /* 0x000fe40007ffe00f */
[----:B------:R-:W-:Y:S01]  /*4180*/  LOP3.LUT R48, R50, R48, R45, 0x96, !PT ;  /* 0x0000003032307212 */ /* 0x000fe200078e962d */
        /* <DEDUP_REMOVED lines=15> */
[----:B------:R-:W-:Y:S02]  /*4280*/  SHF.R.W.U32 R26, R2, 0x7, R2 ;  /* 0x00000007021a7819 */ /* 0x000fe40000001e02 */
[C---:B------:R-:W-:Y:S01]  /*4290*/  SHF.R.W.U32 R50, R6.reuse, 0x16, R6 ;  /* 0x0000001606327819 */ /* 0x040fe20000001e06 */
[----:B------:R-:W-:Y:S01]  /*42a0*/  IMAD.IADD R0, R47, 0x1, R0 ;  /* 0x000000012f007824 */ /* 0x000fe200078e0200 */
[----:B------:R-:W-:Y:S02]  /*42b0*/  LOP3.LUT R26, R51, R46, R26, 0x96, !PT ;  /* 0x0000002e331a7212 */ /* 0x000fe400078e961a */
[----:B------:R-:W-:Y:S02]  /*42c0*/  SHF.R.W.U32 R46, R6, 0xd, R6 ;  /* 0x0000000d062e7819 */ /* 0x000fe40000001e06 */
[----:B------:R-:W-:-:S02]  /*42d0*/  IADD3 R26, PT, PT, R0, R7, R26 ;  /* 0x00000007001a7210 */ /* 0x000fc40007ffe01a */
        /* <DEDUP_REMOVED lines=35> */
[----:B------:R-:W-:-:S04]  /*4510*/  SHF.R.W.U32 R42, R8, 0x2, R8 ;  /* 0x00000002082a7819 */ /* 0x000fc80000001e08 */
[----:B------:R-:W-:Y:S02]  /*4520*/  LOP3.LUT R51, R48, R51, R42, 0x96, !PT ;  /* 0x0000003330337212 */ /* 0x000fe400078e962a */
[----:B------:R-:W-:Y:S02]  /*4530*/  IADD3 R48, PT, PT, R47, -0x2e6d17e7, R10 ;  /* 0xd192e8192f307810 */ /* 0x000fe40007ffe00a */
[----:B------:R-:W-:-:S03]  /*4540*/  LOP3.LUT R47, R19, R6, R8, 0xe8, !PT ;  /* 0x00000006132f7212 */ /* 0x000fc600078ee808 */
[----:B------:R-:W-:Y:S01]  /*4550*/  IMAD.IADD R42, R11, 0x1, R48 ;  /* 0x000000010b2a7824 */ /* 0x000fe200078e0230 */
[----:B------:R-:W-:Y:S02]  /*4560*/  IADD3 R47, PT, PT, R51, R48, R47 ;  /* 0x00000030332f7210 */ /* 0x000fe40007ffe02f */
[----:B------:R-:W-:Y:S02]  /*4570*/  SHF.R.W.U32 R51, R13, 0x11, R13 ;  /* 0x000000110d337819 */ /* 0x000fe40000001e0d */
[C-C-:B------:R-:W-:Y:S02]  /*4580*/  SHF.R.W.U32 R11, R42.reuse, 0x6, R42.reuse ;  /* 0x000000062a0b7819 */ /* 0x140fe40000001e2a */
[C-C-:B------:R-:W-:Y:S02]  /*4590*/  SHF.R.W.U32 R48, R42.reuse, 0xb, R42.reuse ;  /* 0x0000000b2a307819 */ /* 0x140fe40000001e2a */
[----:B------:R-:W-:-:S04]  /*45a0*/  SHF.R.W.U32 R50, R42, 0x19, R42 ;  /* 0x000000192a327819 */ /* 0x000fc80000001e2a */
[----:B------:R-:W-:Y:S02]  /*45b0*/  LOP3.LUT R48, R50, R48, R11, 0x96, !PT ;  /* 0x0000003032307212 */ /* 0x000fe400078e960b */
[----:B------:R-:W-:Y:S02]  /*45c0*/  LOP3.LUT R11, R46, R42, R17, 0xb8, !PT ;  /* 0x0000002a2e0b7212 */ /* 0x000fe400078eb811 */
[----:B------:R-:W-:Y:S02]  /*45d0*/  SHF.R.W.U32 R50, R13, 0x13, R13 ;  /* 0x000000130d327819 */ /* 0x000fe40000001e0d */
[----:B------:R-:W-:Y:S02]  /*45e0*/  IADD3 R48, PT, PT, R48, R45, R11 ;  /* 0x0000002d30307210 */ /* 0x000fe40007ffe00b */
[----:B------:R-:W-:Y:S02]  /*45f0*/  SHF.R.U32.HI R11, RZ, 0xa, R13 ;  /* 0x0000000aff0b7819 */ /* 0x000fe4000001160d */
[----:B------:R-:W-:-:S02]  /*4600*/  SHF.R.W.U32 R45, R47, 0xd, R47 ;  /* 0x0000000d2f2d7819 */ /* 0x000fc40000001e2f */
[----:B------:R-:W-:Y:S01]  /*4610*/  LOP3.LUT R51, R50, R11, R51, 0x96, !PT ;  /* 0x0000000b32337212 */ /* 0x000fe200078e9633 */
[----:B------:R-:W-:Y:S01]  /*4620*/  IMAD.IADD R11, R49, 0x1, R18 ;  /* 0x00000001310b7824 */ /* 0x000fe200078e0212 */
[C-C-:B------:R-:W-:Y:S02]  /*4630*/  SHF.R.W.U32 R18, R47.reuse, 0x2, R47.reuse ;  /* 0x000000022f127819 */ /* 0x140fe40000001e2f */
[----:B------:R-:W-:Y:S01]  /*4640*/  SHF.R.W.U32 R49, R47, 0x16, R47 ;  /* 0x000000162f317819 */ /* 0x000fe20000001e2f */
[----:B------:R-:W-:-:S03]  /*4650*/  IMAD.IADD R12, R51, 0x1, R12 ;  /* 0x00000001330c7824 */ /* 0x000fc600078e020c */
[----:B------:R-:W-:Y:S02]  /*4660*/  LOP3.LUT R18, R49, R45, R18, 0x96, !PT ;  /* 0x0000002d31127212 */ /* 0x000fe400078e9612 */
[----:B------:R-:W-:Y:S02]  /*4670*/  IADD3 R49, PT, PT, R48, -0x2966f9dc, R27 ;  /* 0xd699062430317810 */ /* 0x000fe40007ffe01b */
        /* <DEDUP_REMOVED lines=31> */
[----:B------:R-:W-:-:S02]  /*4870*/  IADD3 R17, PT, PT, R17, 0x106aa070, R16 ;  /* 0x106aa07011117810 */ /* 0x000fc40007ffe010 */
[----:B------:R-:W-:Y:S02]  /*4880*/  LOP3.LUT R18, R49, R50, R18, 0x96, !PT ;  /* 0x0000003231127212 */ /* 0x000fe400078e9612 */
[C-C-:B------:R-:W-:Y:S02]  /*4890*/  SHF.R.W.U32 R50, R19.reuse, 0xd, R19.reuse ;  /* 0x0000000d13327819 */ /* 0x140fe40000001e13 */
[----:B------:R-:W-:Y:S01]  /*48a0*/  SHF.R.W.U32 R49, R19, 0x16, R19 ;  /* 0x0000001613317819 */ /* 0x000fe20000001e13 */
[----:B------:R-:W-:-:S03]  /*48b0*/  IMAD.IADD R5, R18, 0x1, R5 ;  /* 0x0000000112057824 */ /* 0x000fc600078e0205 */
[----:B------:R-:W-:Y:S01]  /*48c0*/  LOP3.LUT R50, R49, R50, R7, 0x96, !PT ;  /* 0x0000003231327212 */ /* 0x000fe200078e9607 */
[----:B------:R-:W-:Y:S01]  /*48d0*/  IMAD.IADD R49, R8, 0x1, R17 ;  /* 0x0000000108317824 */ /* 0x000fe200078e0211 */
[----:B------:R-:W-:-:S04]  /*48e0*/  LOP3.LUT R8, R48, R47, R19, 0xe8, !PT ;  /* 0x0000002f30087212 */ /* 0x000fc800078ee813 */
[----:B------:R-:W-:Y:S02]  /*48f0*/  IADD3 R8, PT, PT, R50, R17, R8 ;  /* 0x0000001132087210 */ /* 0x000fe40007ffe008 */
[C-C-:B------:R-:W-:Y:S02]  /*4900*/  SHF.R.W.U32 R7, R49.reuse, 0x6, R49.reuse ;  /* 0x0000000631077819 */ /* 0x140fe40000001e31 */
[C-C-:B------:R-:W-:Y:S02]  /*4910*/  SHF.R.W.U32 R50, R49.reuse, 0xb, R49.reuse ;  /* 0x0000000b31327819 */ /* 0x140fe40000001e31 */
[----:B------:R-:W-:-:S04]  /*4920*/  SHF.R.W.U32 R17, R49, 0x19, R49 ;  /* 0x0000001931117819 */ /* 0x000fc80000001e31 */
[----:B------:R-:W-:Y:S02]  /*4930*/  LOP3.LUT R7, R17, R50, R7, 0x96, !PT ;  /* 0x0000003211077212 */ /* 0x000fe400078e9607 */
[----:B------:R-:W-:Y:S02]  /*4940*/  LOP3.LUT R17, R45, R49, R46, 0xb8, !PT ;  /* 0x000000312d117212 */ /* 0x000fe400078eb82e */
[C-C-:B------:R-:W-:Y:S02]  /*4950*/  SHF.R.W.U32 R50, R8.reuse, 0xd, R8.reuse ;  /* 0x0000000d08327819 */ /* 0x140fe40000001e08 */
[----:B------:R-:W-:Y:S02]  /*4960*/  IADD3 R42, PT, PT, R7, R42, R17 ;  /* 0x0000002a072a7210 */ /* 0x000fe40007ffe011 */
[C-C-:B------:R-:W-:Y:S02]  /*4970*/  SHF.R.W.U32 R7, R8.reuse, 0x2, R8.reuse ;  /* 0x0000000208077819 */ /* 0x140fe40000001e08 */
[----:B------:R-:W-:-:S02]  /*4980*/  SHF.R.W.U32 R17, R8, 0x16, R8 ;  /* 0x0000001608117819 */ /* 0x000fc40000001e08 */
[----:B------:R-:W-:Y:S02]  /*4990*/  IADD3 R42, PT, PT, R42, 0x19a4c116, R21 ;  /* 0x19a4c1162a2a7810 */ /* 0x000fe40007ffe015 */
[----:B------:R-:W-:Y:S02]  /*49a0*/  LOP3.LUT R7, R17, R50, R7, 0x96, !PT ;  /* 0x0000003211077212 */ /* 0x000fe400078e9607 */
[----:B------:R-:W-:Y:S01]  /*49b0*/  LOP3.LUT R17, R19, R48, R8, 0xe8, !PT ;  /* 0x0000003013117212 */ /* 0x000fe200078ee808 */
[----:B------:R-:W-:-:S03]  /*49c0*/  IMAD.IADD R50, R47, 0x1, R42 ;  /* 0x000000012f327824 */ /* 0x000fc600078e022a */
[----:B------:R-:W-:Y:S02]  /*49d0*/  IADD3 R42, PT, PT, R7, R42, R17 ;  /* 0x0000002a072a7210 */ /* 0x000fe40007ffe011 */
[C-C-:B------:R-:W-:Y:S02]  /*49e0*/  SHF.R.W.U32 R7, R50.reuse, 0x6, R50.reuse ;  /* 0x0000000632077819 */ /* 0x140fe40000001e32 */
[C-C-:B------:R-:W-:Y:S02]  /*49f0*/  SHF.R.W.U32 R52, R50.reuse, 0xb, R50.reuse ;  /* 0x0000000b32347819 */ /* 0x140fe40000001e32 */
[----:B------:R-:W-:-:S04]  /*4a00*/  SHF.R.W.U32 R17, R50, 0x19, R50 ;  /* 0x0000001932117819 */ /* 0x000fc80000001e32 */
[----:B------:R-:W-:Y:S02]  /*4a10*/  LOP3.LUT R52, R17, R52, R7, 0x96, !PT ;  /* 0x0000003411347212 */ /* 0x000fe400078e9607 */
[----:B------:R-:W-:-:S04]  /*4a20*/  LOP3.LUT R7, R46, R50, R49, 0xb8, !PT ;  /* 0x000000322e077212 */ /* 0x000fc800078eb831 */
[----:B------:R-:W-:Y:S02]  /*4a30*/  IADD3 R7, PT, PT, R52, R45, R7 ;  /* 0x0000002d34077210 */ /* 0x000fe40007ffe007 */
[C---:B------:R-:W-:Y:S02]  /*4a40*/  SHF.R.W.U32 R45, R42.reuse, 0x16, R42 ;  /* 0x000000162a2d7819 */ /* 0x040fe40000001e2a */
[----:B------:R-:W-:Y:S02]  /*4a50*/  IADD3 R17, PT, PT, R7, 0x1e376c08, R44 ;  /* 0x1e376c0807117810 */ /* 0x000fe40007ffe02c */
[C-C-:B------:R-:W-:Y:S02]  /*4a60*/  SHF.R.W.U32 R7, R42.reuse, 0x2, R42.reuse ;  /* 0x000000022a077819 */ /* 0x140fe40000001e2a */
[----:B------:R-:W-:-:S04]  /*4a70*/  SHF.R.W.U32 R44, R42, 0xd, R42 ;  /* 0x0000000d2a2c7819 */ /* 0x000fc80000001e2a */
        /* <DEDUP_REMOVED lines=9> */
[--C-:B------:R-:W-:Y:S02]  /*4b10*/  SHF.R.W.U32 R47, R17, 0xd, R17.reuse ;  /* 0x0000000d112f7819 */ /* 0x100fe40000001e11 */
[----:B------:R-:W-:Y:S02]  /*4b20*/  IADD3 R45, PT, PT, R45, R46, R44 ;  /* 0x0000002e2d2d7210 */ /* 0x000fe40007ffe02c */
[C-C-:B------:R-:W-:Y:S02]  /*4b30*/  SHF.R.W.U32 R44, R17.reuse, 0x2, R17.reuse ;  /* 0x00000002112c7819 */ /* 0x140fe40000001e11 */
[----:B------:R-:W-:-:S04]  /*4b40*/  SHF.R.W.U32 R46, R17, 0x16, R17 ;  /* 0x00000016112e7819 */ /* 0x000fc80000001e11 */
[----:B------:R-:W-:Y:S02]  /*4b50*/  LOP3.LUT R47, R46, R47, R44, 0x96, !PT ;  /* 0x0000002f2e2f7212 */ /* 0x000fe400078e962c */
[----:B------:R-:W-:-:S05]  /*4b60*/  IADD3 R44, PT, PT, R45, 0x2748774c, R4 ;  /* 0x2748774c2d2c7810 */ /* 0x000fca0007ffe004 */
[----:B------:R-:W-:Y:S01]  /*4b70*/  IMAD.IADD R46, R19, 0x1, R44 ;  /* 0x00000001132e7824 */ /* 0x000fe200078e022c */
[----:B------:R-:W-:-:S04]  /*4b80*/  LOP3.LUT R19, R42, R8, R17, 0xe8, !PT ;  /* 0x000000082a137212 */ /* 0x000fc800078ee811 */
[----:B------:R-:W-:Y:S02]  /*4b90*/  IADD3 R19, PT, PT, R47, R44, R19 ;  /* 0x0000002c2f137210 */ /* 0x000fe40007ffe013 */
[C-C-:B------:R-:W-:Y:S02]  /*4ba0*/  SHF.R.W.U32 R44, R46.reuse, 0x6, R46.reuse ;  /* 0x000000062e2c7819 */ /* 0x140fe40000001e2e */
[C-C-:B------:R-:W-:Y:S02]  /*4bb0*/  SHF.R.W.U32 R45, R46.reuse, 0xb, R46.reuse ;  /* 0x0000000b2e2d7819 */ /* 0x140fe40000001e2e */
[----:B------:R-:W-:-:S04]  /*4bc0*/  SHF.R.W.U32 R47, R46, 0x19, R46 ;  /* 0x000000192e2f7819 */ /* 0x000fc80000001e2e */
[----:B------:R-:W-:Y:S02]  /*4bd0*/  LOP3.LUT R44, R47, R45, R44, 0x96, !PT ;  /* 0x0000002d2f2c7212 */ /* 0x000fe400078e962c */
[----:B------:R-:W-:-:S04]  /*4be0*/  LOP3.LUT R45, R50, R46, R7, 0xb8, !PT ;  /* 0x0000002e322d7212 */ /* 0x000fc800078eb807 */
[----:B------:R-:W-:Y:S02]  /*4bf0*/  IADD3 R45, PT, PT, R44, R49, R45 ;  /* 0x000000312c2d7210 */ /* 0x000fe40007ffe02d */
[--C-:B------:R-:W-:Y:S02]  /*4c00*/  SHF.R.W.U32 R49, R19, 0xd, R19.reuse ;  /* 0x0000000d13317819 */ /* 0x100fe40000001e13 */
[----:B------:R-:W-:Y:S02]  /*4c10*/  IADD3 R47, PT, PT, R45, 0x34b0bcb5, R0 ;  /* 0x34b0bcb52d2f7810 */ /* 0x000fe40007ffe000 */
[----:B------:R-:W-:-:S03]  /*4c20*/  SHF.R.W.U32 R0, R19, 0x2, R19 ;  /* 0x0000000213007819 */ /* 0x000fc60000001e13 */
[----:B------:R-:W-:Y:S01]  /*4c30*/  IMAD.IADD R45, R8, 0x1, R47 ;  /* 0x00000001082d7824 */ /* 0x000fe200078e022f */
[----:B------:R-:W-:-:S04]  /*4c40*/  SHF.R.W.U32 R8, R19, 0x16, R19 ;  /* 0x0000001613087819 */ /* 0x000fc80000001e13 */
[----:B------:R-:W-:Y:S02]  /*4c50*/  LOP3.LUT R0, R8, R49, R0, 0x96, !PT ;  /* 0x0000003108007212 */ /* 0x000fe400078e9600 */
[C-C-:B------:R-:W-:Y:S02]  /*4c60*/  SHF.R.W.U32 R8, R45.reuse, 0x6, R45.reuse ;  /* 0x000000062d087819 */ /* 0x140fe40000001e2d */
[C-C-:B------:R-:W-:Y:S02]  /*4c70*/  SHF.R.W.U32 R49, R45.reuse, 0xb, R45.reuse ;  /* 0x0000000b2d317819 */ /* 0x140fe40000001e2d */
[----:B------:R-:W-:-:S04]  /*4c80*/  SHF.R.W.U32 R44, R45, 0x19, R45 ;  /* 0x000000192d2c7819 */ /* 0x000fc80000001e2d */
[----:B------:R-:W-:Y:S02]  /*4c90*/  LOP3.LUT R49, R44, R49, R8, 0x96, !PT ;  /* 0x000000312c317212 */ /* 0x000fe400078e9608 */
[----:B------:R-:W-:-:S04]  /*4ca0*/  LOP3.LUT R8, R7, R45, R46, 0xb8, !PT ;  /* 0x0000002d07087212 */ /* 0x000fc800078eb82e */
[----:B------:R-:W-:Y:S02]  /*4cb0*/  IADD3 R50, PT, PT, R49, R50, R8 ;  /* 0x0000003231327210 */ /* 0x000fe40007ffe008 */
[----:B------:R-:W-:-:S04]  /*4cc0*/  LOP3.LUT R8, R17, R42, R19, 0xe8, !PT ;  /* 0x0000002a11087212 */ /* 0x000fc800078ee813 */
[----:B------:R-:W-:Y:S02]  /*4cd0*/  IADD3 R0, PT, PT, R0, R47, R8 ;  /* 0x0000002f00007210 */ /* 0x000fe40007ffe008 */
[----:B------:R-:W-:Y:S02]  /*4ce0*/  IADD3 R47, PT, PT, R50, 0x391c0cb3, R13 ;  /* 0x391c0cb3322f7810 */ /* 0x000fe40007ffe00d */
[C-C-:B------:R-:W-:Y:S02]  /*4cf0*/  SHF.R.W.U32 R8, R0.reuse, 0x2, R0.reuse ;  /* 0x0000000200087819 */ /* 0x140fe40000001e00 */
[--C-:B------:R-:W-:Y:S01]  /*4d00*/  SHF.R.W.U32 R49, R0, 0xd, R0.reuse ;  /* 0x0000000d00317819 */ /* 0x100fe20000001e00 */
        /* <DEDUP_REMOVED lines=8> */
[----:B------:R-:W-:-:S04]  /*4d90*/  IADD3 R48, PT, PT, R42, R7, R48 ;  /* 0x000000072a307210 */ /* 0x000fc80007ffe030 */
[----:B------:R-:W-:-:S05]  /*4da0*/  IADD3 R48, PT, PT, R48, 0x4ed8aa4a, R11 ;  /* 0x4ed8aa4a30307810 */ /* 0x000fca0007ffe00b */
[----:B------:R-:W-:Y:S01]  /*4db0*/  IMAD.IADD R7, R17, 0x1, R48 ;  /* 0x0000000111077824 */ /* 0x000fe200078e0230 */
[----:B------:R-:W-:-:S04]  /*4dc0*/  LOP3.LUT R17, R19, R17, R0, 0xe8, !PT ;  /* 0x0000001113117212 */ /* 0x000fc800078ee800 */
[C-C-:B------:R-:W-:Y:S02]  /*4dd0*/  SHF.R.W.U32 R42, R7.reuse, 0x6, R7.reuse ;  /* 0x00000006072a7819 */ /* 0x140fe40000001e07 */
[C-C-:B------:R-:W-:Y:S02]  /*4de0*/  SHF.R.W.U32 R49, R7.reuse, 0xb, R7.reuse ;  /* 0x0000000b07317819 */ /* 0x140fe40000001e07 */
[----:B------:R-:W-:Y:S02]  /*4df0*/  SHF.R.W.U32 R50, R7, 0x19, R7 ;  /* 0x0000001907327819 */ /* 0x000fe40000001e07 */
[----:B------:R-:W-:Y:S02]  /*4e00*/  IADD3 R17, PT, PT, R8, R47, R17 ;  /* 0x0000002f08117210 */ /* 0x000fe40007ffe011 */
[----:B------:R-:W-:Y:S02]  /*4e10*/  LOP3.LUT R49, R50, R49, R42, 0x96, !PT ;  /* 0x0000003132317212 */ /* 0x000fe400078e962a */
[----:B------:R-:W-:-:S04]  /*4e20*/  LOP3.LUT R42, R45, R7, R44, 0xb8, !PT ;  /* 0x000000072d2a7212 */ /* 0x000fc800078eb82c */
[----:B------:R-:W-:-:S04]  /*4e30*/  IADD3 R49, PT, PT, R49, R46, R42 ;  /* 0x0000002e31317210 */ /* 0x000fc80007ffe02a */
[----:B------:R-:W-:-:S05]  /*4e40*/  IADD3 R46, PT, PT, R49, 0x5b9cca4f, R12 ;  /* 0x5b9cca4f312e7810 */ /* 0x000fca0007ffe00c */
[----:B------:R-:W-:-:S05]  /*4e50*/  IMAD.IADD R42, R19, 0x1, R46 ;  /* 0x00000001132a7824 */ /* 0x000fca00078e022e */
[C-C-:B------:R-:W-:Y:S02]  /*4e60*/  SHF.R.W.U32 R8, R42.reuse, 0x6, R42.reuse ;  /* 0x000000062a087819 */ /* 0x140fe40000001e2a */
[C-C-:B------:R-:W-:Y:S02]  /*4e70*/  SHF.R.W.U32 R47, R42.reuse, 0xb, R42.reuse ;  /* 0x0000000b2a2f7819 */ /* 0x140fe40000001e2a */
[----:B------:R-:W-:Y:S02]  /*4e80*/  SHF.R.W.U32 R49, R42, 0x19, R42 ;  /* 0x000000192a317819 */ /* 0x000fe40000001e2a */
[----:B------:R-:W-:Y:S02]  /*4e90*/  LOP3.LUT R14, R44, R42, R7, 0xb8, !PT ;  /* 0x0000002a2c0e7212 */ /* 0x000fe400078eb807 */
[----:B------:R-:W-:Y:S01]  /*4ea0*/  LOP3.LUT R50, R49, R47, R8, 0x96, !PT ;  /* 0x0000002f31327212 */ /* 0x000fe200078e9608 */
[----:B------:R-:W-:Y:S01]  /*4eb0*/  IMAD.IADD R8, R6, 0x1, R3 ;  /* 0x0000000106087824 */ /* 0x000fe200078e0203 */
[----:B------:R-:W-:-:S02]  /*4ec0*/  SHF.R.W.U32 R6, R17, 0x2, R17 ;  /* 0x0000000211067819 */ /* 0x000fc40000001e11 */
[----:B------:R-:W-:Y:S02]  /*4ed0*/  IADD3 R3, PT, PT, R50, R45, R14 ;  /* 0x0000002d32037210 */ /* 0x000fe40007ffe00e */
[C-C-:B------:R-:W-:Y:S02]  /*4ee0*/  SHF.R.W.U32 R45, R17.reuse, 0xd, R17.reuse ;  /* 0x0000000d112d7819 */ /* 0x140fe40000001e11 */
[--C-:B------:R-:W-:Y:S02]  /*4ef0*/  SHF.R.W.U32 R14, R17, 0x16, R17.reuse ;  /* 0x00000016110e7819 */ /* 0x100fe40000001e11 */
[----:B------:R-:W-:Y:S02]  /*4f00*/  IADD3 R3, PT, PT, R3, 0x682e6ff3, R8 ;  /* 0x682e6ff303037810 */ /* 0x000fe40007ffe008 */
[----:B------:R-:W-:Y:S02]  /*4f10*/  LOP3.LUT R45, R14, R45, R6, 0x96, !PT ;  /* 0x0000002d0e2d7212 */ /* 0x000fe400078e9606 */
[C---:B------:R-:W-:Y:S01]  /*4f20*/  LOP3.LUT R6, R0.reuse, R19, R17, 0xe8, !PT ;  /* 0x0000001300067212 */ /* 0x040fe200078ee811 */
[----:B------:R-:W-:Y:S01]  /*4f30*/  IMAD.IADD R19, R0, 0x1, R3 ;  /* 0x0000000100137824 */ /* 0x000fe200078e0203 */
[----:B------:R-:W-:-:S02]  /*4f40*/  SHF.R.W.U32 R18, R8, 0x11, R8 ;  /* 0x0000001108127819 */ /* 0x000fc40000001e08 */
[----:B------:R-:W-:Y:S02]  /*4f50*/  IADD3 R6, PT, PT, R45, R48, R6 ;  /* 0x000000302d067210 */ /* 0x000fe40007ffe006 */
[C-C-:B------:R-:W-:Y:S02]  /*4f60*/  SHF.R.W.U32 R14, R19.reuse, 0x6, R19.reuse ;  /* 0x00000006130e7819 */ /* 0x140fe40000001e13 */
[C-C-:B------:R-:W-:Y:S02]  /*4f70*/  SHF.R.W.U32 R45, R19.reuse, 0xb, R19.reuse ;  /* 0x0000000b132d7819 */ /* 0x140fe40000001e13 */
[----:B------:R-:W-:Y:S02]  /*4f80*/  SHF.R.W.U32 R47, R19, 0x19, R19 ;  /* 0x00000019132f7819 */ /* 0x000fe40000001e13 */
[----:B------:R-:W-:Y:S02]  /*4f90*/  SHF.R.W.U32 R20, R6, 0x2, R6 ;  /* 0x0000000206147819 */ /* 0x000fe40000001e06 */
[----:B------:R-:W-:-:S02]  /*4fa0*/  LOP3.LUT R45, R47, R45, R14, 0x96, !PT ;  /* 0x0000002d2f2d7212 */ /* 0x000fc400078e960e */
[----:B------:R-:W-:-:S04]  /*4fb0*/  LOP3.LUT R14, R7, R19, R42, 0xb8, !PT ;  /* 0x00000013070e7212 */ /* 0x000fc800078eb82a */
[----:B------:R-:W-:Y:S02]  /*4fc0*/  IADD3 R44, PT, PT, R45, R44, R14 ;  /* 0x0000002c2d2c7210 */ /* 0x000fe40007ffe00e */
[--C-:B------:R-:W-:Y:S02]  /*4fd0*/  SHF.R.W.U32 R45, R8, 0x13, R8.reuse ;  /* 0x00000013082d7819 */ /* 0x100fe40000001e08 */
[----:B------:R-:W-:-:S04]  /*4fe0*/  SHF.R.U32.HI R14, RZ, 0xa, R8 ;  /* 0x0000000aff0e7819 */ /* 0x000fc80000011608 */
[----:B------:R-:W-:Y:S02]  /*4ff0*/  LOP3.LUT R18, R45, R14, R18, 0x96, !PT ;  /* 0x0000000e2d127212 */ /* 0x000fe400078e9612 */
[----:B------:R-:W-:Y:S02]  /*5000*/  IADD3 R14, PT, PT, R44, 0x748f82ee, R5 ;  /* 0x748f82ee2c0e7810 */ /* 0x000fe40007ffe005 */
[C-C-:B------:R-:W-:Y:S02]  /*5010*/  SHF.R.W.U32 R45, R6.reuse, 0xd, R6.reuse ;  /* 0x0000000d062d7819 */ /* 0x140fe40000001e06 */
[----:B------:R-:W-:Y:S01]  /*5020*/  SHF.R.W.U32 R44, R6, 0x16, R6 ;  /* 0x00000016062c7819 */ /* 0x000fe20000001e06 */
[----:B------:R-:W-:-:S03]  /*5030*/  IMAD.IADD R4, R17, 0x1, R14 ;  /* 0x0000000111047824 */ /* 0x000fc600078e020e */
[----:B------:R-:W-:Y:S02]  /*5040*/  LOP3.LUT R45, R44, R45, R20, 0x96, !PT ;  /* 0x0000002d2c2d7212 */ /* 0x000fe400078e9614 */
[C-C-:B------:R-:W-:Y:S02]  /*5050*/  SHF.R.W.U32 R20, R4.reuse, 0x6, R4.reuse ;  /* 0x0000000604147819 */ /* 0x140fe40000001e04 */
[C-C-:B------:R-:W-:Y:S02]  /*5060*/  SHF.R.W.U32 R47, R4.reuse, 0xb, R4.reuse ;  /* 0x0000000b042f7819 */ /* 0x140fe40000001e04 */
[----:B------:R-:W-:-:S04]  /*5070*/  SHF.R.W.U32 R44, R4, 0x19, R4 ;  /* 0x00000019042c7819 */ /* 0x000fc80000001e04 */
[----:B------:R-:W-:Y:S02]  /*5080*/  LOP3.LUT R44, R44, R47, R20, 0x96, !PT ;  /* 0x0000002f2c2c7212 */ /* 0x000fe400078e9614 */
[----:B------:R-:W-:Y:S02]  /*5090*/  LOP3.LUT R47, R42, R4, R19, 0xb8, !PT ;  /* 0x000000042a2f7212 */ /* 0x000fe400078eb813 */
[----:B------:R-:W-:Y:S01]  /*50a0*/  LOP3.LUT R20, R17, R0, R6, 0xe8, !PT ;  /* 0x0000000011147212 */ /* 0x000fe200078ee806 */
[----:B------:R-:W-:Y:S01]  /*50b0*/  IMAD.IADD R0, R18, 0x1, R15 ;  /* 0x0000000112007824 */ /* 0x000fe200078e020f */
[----:B------:R-:W-:Y:S02]  /*50c0*/  IADD3 R49, PT, PT, R44, R7, R47 ;  /* 0x000000072c317210 */ /* 0x000fe40007ffe02f */
[C-C-:B------:R-:W-:Y:S02]  /*50d0*/  SHF.R.W.U32 R18, R10.reuse, 0x7, R10.reuse ;  /* 0x000000070a127819 */ /* 0x140fe40000001e0a */
[----:B------:R-:W-:-:S02]  /*50e0*/  SHF.R.W.U32 R15, R10, 0x12, R10 ;  /* 0x000000120a0f7819 */ /* 0x000fc40000001e0a */
[----:B------:R-:W-:Y:S02]  /*50f0*/  SHF.R.U32.HI R44, RZ, 0x3, R10 ;  /* 0x00000003ff2c7819 */ /* 0x000fe4000001160a */
[----:B------:R-:W-:Y:S02]  /*5100*/  IADD3 R45, PT, PT, R45, R46, R20 ;  /* 0x0000002e2d2d7210 */ /* 0x000fe40007ffe014 */
[----:B------:R-:W-:Y:S02]  /*5110*/  LOP3.LUT R18, R15, R44, R18, 0x96, !PT ;  /* 0x0000002c0f127212 */ /* 0x000fe400078e9612 */
[C-C-:B------:R-:W-:Y:S02]  /*5120*/  SHF.R.W.U32 R47, R5.reuse, 0x11, R5.reuse ;  /* 0x00000011052f7819 */ /* 0x140fe40000001e05 */
[--C-:B------:R-:W-:Y:S02]  /*5130*/  SHF.R.W.U32 R20, R5, 0x13, R5.reuse ;  /* 0x0000001305147819 */ /* 0x100fe40000001e05 */
[----:B------:R-:W-:-:S02]  /*5140*/  SHF.R.U32.HI R7, RZ, 0xa, R5 ;  /* 0x0000000aff077819 */ /* 0x000fc40000011605 */
[----:B------:R-:W-:Y:S02]  /*5150*/  IADD3 R15, PT, PT, R49, 0x78a5636f, R0 ;  /* 0x78a5636f310f7810 */ /* 0x000fe40007ffe000 */
[----:B------:R-:W-:Y:S02]  /*5160*/  LOP3.LUT R47, R20, R7, R47, 0x96, !PT ;  /* 0x00000007142f7212 */ /* 0x000fe400078e962f */
[C---:B------:R-:W-:Y:S01]  /*5170*/  SHF.R.W.U32 R20, R45.reuse, 0x2, R45 ;  /* 0x000000022d147819 */ /* 0x040fe20000001e2d */
[----:B------:R-:W-:Y:S01]  /*5180*/  IMAD.IADD R7, R6, 0x1, R15 ;  /* 0x0000000106077824 */ /* 0x000fe200078e020f */
[--C-:B------:R-:W-:Y:S01]  /*5190*/  SHF.R.W.U32 R49, R45, 0xd, R45.reuse ;  /* 0x0000000d2d317819 */ /* 0x100fe20000001e2d */
[----:B------:R-:W-:Y:S01]  /*51a0*/  IMAD.IADD R26, R47, 0x1, R26 ;  /* 0x000000012f1a7824 */ /* 0x000fe200078e021a */
[----:B------:R-:W-:Y:S02]  /*51b0*/  SHF.R.W.U32 R44, R45, 0x16, R45 ;  /* 0x000000162d2c7819 */ /* 0x000fe40000001e2d */
[----:B------:R-:W-:-:S02]  /*51c0*/  SHF.R.W.U32 R46, R7, 0x19, R7 ;  /* 0x00000019072e7819 */ /* 0x000fc40000001e07 */
[----:B------:R-:W-:Y:S02]  /*51d0*/  LOP3.LUT R20, R44, R49, R20, 0x96, !PT ;  /* 0x000000312c147212 */ /* 0x000fe400078e9614 */
[C-C-:B------:R-:W-:Y:S02]  /*51e0*/  SHF.R.W.U32 R44, R7.reuse, 0x6, R7.reuse ;  /* 0x00000006072c7819 */ /* 0x140fe40000001e07 */
[----:B------:R-:W-:Y:S02]  /*51f0*/  SHF.R.W.U32 R49, R7, 0xb, R7 ;  /* 0x0000000b07317819 */ /* 0x000fe40000001e07 */
[----:B------:R-:W-:Y:S02]  /*5200*/  SHF.R.W.U32 R47, R0, 0x13, R0 ;  /* 0x00000013002f7819 */ /* 0x000fe40000001e00 */
[----:B------:R-:W-:Y:S02]  /*5210*/  LOP3.LUT R49, R46, R49, R44, 0x96, !PT ;  /* 0x000000312e317212 */ /* 0x000fe400078e962c */
[----:B------:R-:W-:-:S02]  /*5220*/  LOP3.LUT R44, R19, R7, R4, 0xb8, !PT ;  /* 0x00000007132c7212 */ /* 0x000fc400078eb804 */
[----:B------:R-:W-:Y:S02]  /*5230*/  IADD3 R13, PT, PT, R13, R2, R18 ;  /* 0x000000020d0d7210 */ /* 0x000fe40007ffe012 */
[----:B------:R-:W-:Y:S02]  /*5240*/  IADD3 R49, PT, PT, R49, R42, R44 ;  /* 0x0000002a31317210 */ /* 0x000fe40007ffe02c */
[--C-:B------:R-:W-:Y:S02]  /*5250*/  SHF.R.W.U32 R42, R0, 0x11, R0.reuse ;  /* 0x00000011002a7819 */ /* 0x100fe40000001e00 */
[----:B------:R-:W-:Y:S02]  /*5260*/  SHF.R.U32.HI R44, RZ, 0xa, R0 ;  /* 0x0000000aff2c7819 */ /* 0x000fe40000011600 */
[----:B------:R-:W-:Y:S02]  /*5270*/  IADD3 R0, PT, PT, R49, -0x7b3787ec, R26 ;  /* 0x84c8781431007810 */ /* 0x000fe40007ffe01a */
[----:B------:R-:W-:-:S02]  /*5280*/  LOP3.LUT R17, R6, R17, R45, 0xe8, !PT ;  /* 0x0000001106117212 */ /* 0x000fc400078ee82d */
[----:B------:R-:W-:Y:S01]  /*5290*/  LOP3.LUT R42, R47, R44, R42, 0x96, !PT ;  /* 0x0000002c2f2a7212 */ /* 0x000fe200078e962a */
[----:B------:R-:W-:Y:S01]  /*52a0*/  IMAD.IADD R2, R45, 0x1, R0 ;  /* 0x000000012d027824 */ /* 0x000fe200078e0200 */
[----:B------:R-:W-:Y:S02]  /*52b0*/  IADD3 R18, PT, PT, R20, R3, R17 ;  /* 0x0000000314127210 */ /* 0x000fe40007ffe011 */
[----:B------:R-:W-:Y:S01]  /*52c0*/  SHF.R.W.U32 R3, R27, 0x7, R27 ;  /* 0x000000071b037819 */ /* 0x000fe20000001e1b */
[----:B------:R-:W-:Y:S01]  /*52d0*/  IMAD.IADD R13, R42, 0x1, R13 ;  /* 0x000000012a0d7824 */ /* 0x000fe200078e020d */
[C-C-:B------:R-:W-:Y:S02]  /*52e0*/  SHF.R.W.U32 R44, R2.reuse, 0x6, R2.reuse ;  /* 0x00000006022c7819 */ /* 0x140fe40000001e02 */
[C-C-:B------:R-:W-:Y:S02]  /*52f0*/  SHF.R.W.U32 R47, R2.reuse, 0xb, R2.reuse ;  /* 0x0000000b022f7819 */ /* 0x140fe40000001e02 */
[----:B------:R-:W-:-:S02]  /*5300*/  SHF.R.W.U32 R46, R2, 0x19, R2 ;  /* 0x00000019022e7819 */ /* 0x000fc40000001e02 */
[--C-:B------:R-:W-:Y:S02]  /*5310*/  SHF.R.W.U32 R20, R27, 0x12, R27.reuse ;  /* 0x000000121b147819 */ /* 0x100fe40000001e1b */
[----:B------:R-:W-:Y:S02]  /*5320*/  SHF.R.U32.HI R17, RZ, 0x3, R27 ;  /* 0x00000003ff117819 */ /* 0x000fe4000001161b */
[----:B------:R-:W-:Y:S02]  /*5330*/  LOP3.LUT R46, R46, R47, R44, 0x96, !PT ;  /* 0x0000002f2e2e7212 */ /* 0x000fe400078e962c */
[----:B------:R-:W-:Y:S02]  /*5340*/  LOP3.LUT R42, R4, R2, R7, 0xb8, !PT ;  /* 0x00000002042a7212 */ /* 0x000fe400078eb807 */
[----:B------:R-:W-:Y:S02]  /*5350*/  LOP3.LUT R3, R20, R17, R3, 0x96, !PT ;  /* 0x0000001114037212 */ /* 0x000fe400078e9603 */
[----:B------:R-:W-:-:S02]  /*5360*/  IADD3 R42, PT, PT, R46, R19, R42 ;  /* 0x000000132e2a7210 */ /* 0x000fc40007ffe02a */
[C-C-:B------:R-:W-:Y:S02]  /*5370*/  SHF.R.W.U32 R17, R18.reuse, 0x2, R18.reuse ;  /* 0x0000000212117819 */ /* 0x140fe40000001e12 */
[C-C-:B------:R-:W-:Y:S02]  /*5380*/  SHF.R.W.U32 R20, R18.reuse, 0xd, R18.reuse ;  /* 0x0000000d12147819 */ /* 0x140fe40000001e12 */
[----:B------:R-:W-:Y:S02]  /*5390*/  SHF.R.W.U32 R44, R18, 0x16, R18 ;  /* 0x00000016122c7819 */ /* 0x000fe40000001e12 */
[----:B------:R-:W-:Y:S02]  /*53a0*/  IADD3 R10, PT, PT, R11, R10, R3 ;  /* 0x0000000a0b0a7210 */ /* 0x000fe40007ffe003 */
[----:B------:R-:W-:Y:S02]  /*53b0*/  IADD3 R11, PT, PT, R42, -0x7338fdf8, R13 ;  /* 0x8cc702082a0b7810 */ /* 0x000fe40007ffe00d */
[----:B------:R-:W-:-:S02]  /*53c0*/  LOP3.LUT R17, R44, R20, R17, 0x96, !PT ;  /* 0x000000142c117212 */ /* 0x000fc400078e9611 */
[----:B------:R-:W-:Y:S01]  /*53d0*/  LOP3.LUT R6, R45, R6, R18, 0xe8, !PT ;  /* 0x000000062d067212 */ /* 0x000fe200078ee812 */
[----:B------:R-:W-:Y:S01]  /*53e0*/  IMAD.IADD R3, R18, 0x1, R11 ;  /* 0x0000000112037824 */ /* 0x000fe200078e020b */
[C---:B------:R-:W-:Y:S02]  /*53f0*/  SHF.R.W.U32 R19, R26.reuse, 0x13, R26 ;  /* 0x000000131a137819 */ /* 0x040fe40000001e1a */
[----:B------:R-:W-:Y:S02]  /*5400*/  IADD3 R17, PT, PT, R17, R14, R6 ;  /* 0x0000000e11117210 */ /* 0x000fe40007ffe006 */
[--C-:B------:R-:W-:Y:S02]  /*5410*/  SHF.R.W.U32 R6, R26, 0x11, R26.reuse ;  /* 0x000000111a067819 */ /* 0x100fe40000001e1a */
[----:B------:R-:W-:Y:S02]  /*5420*/  SHF.R.U32.HI R26, RZ, 0xa, R26 ;  /* 0x0000000aff1a7819 */ /* 0x000fe4000001161a */
[----:B------:R-:W-:-:S02]  /*5430*/  SHF.R.W.U32 R42, R3, 0x6, R3 ;  /* 0x00000006032a7819 */ /* 0x000fc40000001e03 */
[C-C-:B------:R-:W-:Y:S02]  /*5440*/  SHF.R.W.U32 R49, R3.reuse, 0xb, R3.reuse ;  /* 0x0000000b03317819 */ /* 0x140fe40000001e03 */
[----:B------:R-:W-:Y:S02]  /*5450*/  SHF.R.W.U32 R44, R3, 0x19, R3 ;  /* 0x00000019032c7819 */ /* 0x000fe40000001e03 */
[C-C-:B------:R-:W-:Y:S02]  /*5460*/  SHF.R.W.U32 R14, R17.reuse, 0x2, R17.reuse ;  /* 0x00000002110e7819 */ /* 0x140fe40000001e11 */
[C-C-:B------:R-:W-:Y:S02]  /*5470*/  SHF.R.W.U32 R47, R17.reuse, 0xd, R17.reuse ;  /* 0x0000000d112f7819 */ /* 0x140fe40000001e11 */
[----:B------:R-:W-:Y:S02]  /*5480*/  SHF.R.W.U32 R20, R17, 0x16, R17 ;  /* 0x0000001611147819 */ /* 0x000fe40000001e11 */
[----:B------:R-:W-:-:S02]  /*5490*/  LOP3.LUT R19, R19, R26, R6, 0x96, !PT ;  /* 0x0000001a13137212 */ /* 0x000fc400078e9606 */
[----:B------:R-:W-:Y:S02]  /*54a0*/  LOP3.LUT R49, R44, R49, R42, 0x96, !PT ;  /* 0x000000312c317212 */ /* 0x000fe400078e962a */
[----:B------:R-:W-:Y:S01]  /*54b0*/  LOP3.LUT R6, R7, R3, R2, 0xb8, !PT ;  /* 0x0000000307067212 */ /* 0x000fe200078eb802 */
[----:B------:R-:W-:Y:S01]  /*54c0*/  IMAD.IADD R10, R19, 0x1, R10 ;  /* 0x00000001130a7824 */ /* 0x000fe200078e020a */
[----:B------:R-:W-:Y:S02]  /*54d0*/  LOP3.LUT R14, R20, R47, R14, 0x96, !PT ;  /* 0x0000002f140e7212 */ /* 0x000fe400078e960e */
[----:B------:R-:W-:Y:S02]  /*54e0*/  LOP3.LUT R45, R18, R45, R17, 0xe8, !PT ;  /* 0x0000002d122d7212 */ /* 0x000fe400078ee811 */
[----:B------:R-:W-:Y:S02]  /*54f0*/  IADD3 R49, PT, PT, R49, R4, R6 ;  /* 0x0000000431317210 */ /* 0x000fe40007ffe006 */
[----:B------:R-:W-:-:S02]  /*5500*/  IADD3 R15, PT, PT, R14, R15, R45 ;  /* 0x0000000f0e0f7210 */ /* 0x000fc40007ffe02d */
[C-C-:B------:R-:W-:Y:S02]  /*5510*/  SHF.R.W.U32 R6, R9.reuse, 0x7, R9.reuse ;  /* 0x0000000709067819 */ /* 0x140fe40000001e09 */
[--C-:B------:R-:W-:Y:S02]  /*5520*/  SHF.R.W.U32 R19, R9, 0x12, R9.reuse ;  /* 0x0000001209137819 */ /* 0x100fe40000001e09 */
[----:B------:R-:W-:Y:S02]  /*5530*/  SHF.R.U32.HI R14, RZ, 0x3, R9 ;  /* 0x00000003ff0e7819 */ /* 0x000fe40000011609 */
[----:B------:R-:W-:Y:S02]  /*5540*/  IADD3 R4, PT, PT, R49, -0x6f410006, R10 ;  /* 0x90befffa31047810 */ /* 0x000fe40007ffe00a */
[C-C-:B------:R-:W-:Y:S02]  /*5550*/  SHF.R.W.U32 R20, R15.reuse, 0x2, R15.reuse ;  /* 0x000000020f147819 */ /* 0x140fe40000001e0f */
[----:B------:R-:W-:-:S02]  /*5560*/  SHF.R.W.U32 R45, R15, 0xd, R15 ;  /* 0x0000000d0f2d7819 */ /* 0x000fc40000001e0f */
[----:B------:R-:W-:Y:S02]  /*5570*/  SHF.R.W.U32 R26, R15, 0x16, R15 ;  /* 0x000000160f1a7819 */ /* 0x000fe40000001e0f */
[----:B------:R-:W-:Y:S01]  /*5580*/  LOP3.LUT R6, R19, R14, R6, 0x96, !PT ;  /* 0x0000000e13067212 */ /* 0x000fe200078e9606 */
[----:B------:R-:W-:Y:S01]  /*5590*/  IMAD.IADD R14, R17, 0x1, R4 ;  /* 0x00000001110e7824 */ /* 0x000fe200078e0204 */
[----:B------:R-:W-:Y:S02]  /*55a0*/  LOP3.LUT R45, R26, R45, R20, 0x96, !PT ;  /* 0x0000002d1a2d7212 */ /* 0x000fe400078e9614 */
[C-C-:B------:R-:W-:Y:S02]  /*55b0*/  SHF.R.W.U32 R19, R13.reuse, 0x11, R13.reuse ;  /* 0x000000110d137819 */ /* 0x140fe40000001e0d */
[--C-:B------:R-:W-:Y:S02]  /*55c0*/  SHF.R.W.U32 R20, R13, 0x13, R13.reuse ;  /* 0x000000130d147819 */ /* 0x100fe40000001e0d */
[----:B------:R-:W-:-:S02]  /*55d0*/  SHF.R.U32.HI R13, RZ, 0xa, R13 ;  /* 0x0000000aff0d7819 */ /* 0x000fc4000001160d */
[----:B------:R-:W-:Y:S02]  /*55e0*/  LOP3.LUT R18, R17, R18, R15, 0xe8, !PT ;  /* 0x0000001211127212 */ /* 0x000fe400078ee80f */
[C-C-:B------:R-:W-:Y:S02]  /*55f0*/  SHF.R.W.U32 R26, R14.reuse, 0x6, R14.reuse ;  /* 0x000000060e1a7819 */ /* 0x140fe40000001e0e */
[C-C-:B------:R-:W-:Y:S02]  /*5600*/  SHF.R.W.U32 R47, R14.reuse, 0xb, R14.reuse ;  /* 0x0000000b0e2f7819 */ /* 0x140fe40000001e0e */
[----:B------:R-:W-:Y:S02]  /*5610*/  SHF.R.W.U32 R42, R14, 0x19, R14 ;  /* 0x000000190e2a7819 */ /* 0x000fe40000001e0e */
[----:B------:R-:W-:Y:S02]  /*5620*/  IADD3 R6, PT, PT, R12, R27, R6 ;  /* 0x0000001b0c067210 */ /* 0x000fe40007ffe006 */
[----:B------:R-:W-:-:S02]  /*5630*/  LOP3.LUT R13, R20, R13, R19, 0x96, !PT ;  /* 0x0000000d140d7212 */ /* 0x000fc400078e9613 */
[----:B------:R-:W-:Y:S02]  /*5640*/  IADD3 R0, PT, PT, R45, R0, R18 ;  /* 0x000000002d007210 */ /* 0x000fe40007ffe012 */
[----:B------:R-:W-:Y:S01]  /*5650*/  LOP3.LUT R26, R42, R47, R26, 0x96, !PT ;  /* 0x0000002f2a1a7212 */ /* 0x000fe200078e961a */
[----:B------:R-:W-:Y:S01]  /*5660*/  IMAD.IADD R18, R13, 0x1, R6 ;  /* 0x000000010d127824 */ /* 0x000fe200078e0206 */
[----:B------:R-:W-:Y:S02]  /*5670*/  LOP3.LUT R27, R2, R14, R3, 0xb8, !PT ;  /* 0x0000000e021b7212 */ /* 0x000fe400078eb803 */
[C-C-:B------:R-:W-:Y:S02]  /*5680*/  SHF.R.W.U32 R12, R0.reuse, 0x2, R0.reuse ;  /* 0x00000002000c7819 */ /* 0x140fe40000001e00 */
[C-C-:B------:R-:W-:Y:S02]  /*5690*/  SHF.R.W.U32 R19, R0.reuse, 0xd, R0.reuse ;  /* 0x0000000d00137819 */ /* 0x140fe40000001e00 */
[----:B------:R-:W-:-:S02]  /*56a0*/  SHF.R.W.U32 R20, R0, 0x16, R0 ;  /* 0x0000001600147819 */ /* 0x000fc40000001e00 */
[----:B------:R-:W-:Y:S02]  /*56b0*/  IADD3 R27, PT, PT, R26, R7, R27 ;  /* 0x000000071a1b7210 */ /* 0x000fe40007ffe01b */
[----:B------:R-:W-:Y:S02]  /*56c0*/  LOP3.LUT R6, R20, R19, R12, 0x96, !PT ;  /* 0x0000001314067212 */ /* 0x000fe400078e960c */
[----:B------:R-:W-:Y:S02]  /*56d0*/  IADD3 R12, PT, PT, R27, -0x5baf9315, R18 ;  /* 0xa4506ceb1b0c7810 */ /* 0x000fe40007ffe012 */
[C---:B------:R-:W-:Y:S02]  /*56e0*/  LOP3.LUT R17, R15.reuse, R17, R0, 0xe8, !PT ;  /* 0x000000110f117212 */ /* 0x040fe400078ee800 */
[----:B------:R-:W-:Y:S01]  /*56f0*/  SHF.R.W.U32 R7, R16, 0x7, R16 ;  /* 0x0000000710077819 */ /* 0x000fe20000001e10 */
[----:B------:R-:W-:Y:S01]  /*5700*/  IMAD.IADD R13, R15, 0x1, R12 ;  /* 0x000000010f0d7824 */ /* 0x000fe200078e020c */
[----:B------:R-:W-:-:S02]  /*5710*/  IADD3 R6, PT, PT, R6, R11, R17 ;  /* 0x0000000b06067210 */ /* 0x000fc40007ffe011 */
[--C-:B------:R-:W-:Y:S02]  /*5720*/  SHF.R.W.U32 R20, R16, 0x12, R16.reuse ;  /* 0x0000001210147819 */ /* 0x100fe40000001e10 */
[----:B------:R-:W-:Y:S02]  /*5730*/  SHF.R.U32.HI R11, RZ, 0x3, R16 ;  /* 0x00000003ff0b7819 */ /* 0x000fe40000011610 */
[C-C-:B------:R-:W-:Y:S02]  /*5740*/  SHF.R.W.U32 R17, R6.reuse, 0x2, R6.reuse ;  /* 0x0000000206117819 */ /* 0x140fe40000001e06 */
[C-C-:B------:R-:W-:Y:S02]  /*5750*/  SHF.R.W.U32 R26, R6.reuse, 0xd, R6.reuse ;  /* 0x0000000d061a7819 */ /* 0x140fe40000001e06 */
[----:B------:R-:W-:Y:S02]  /*5760*/  SHF.R.W.U32 R19, R6, 0x16, R6 ;  /* 0x0000001606137819 */ /* 0x000fe40000001e06 */
[----:B------:R-:W-:-:S02]  /*5770*/  SHF.R.W.U32 R27, R13, 0x6, R13 ;  /* 0x000000060d1b7819 */ /* 0x000fc40000001e0d */
[C-C-:B------:R-:W-:Y:S02]  /*5780*/  SHF.R.W.U32 R42, R13.reuse, 0xb, R13.reuse ;  /* 0x0000000b0d2a7819 */ /* 0x140fe40000001e0d */
[----:B------:R-:W-:Y:S02]  /*5790*/  SHF.R.W.U32 R44, R13, 0x19, R13 ;  /* 0x000000190d2c7819 */ /* 0x000fe40000001e0d */
[----:B------:R-:W-:Y:S02]  /*57a0*/  LOP3.LUT R7, R20, R11, R7, 0x96, !PT ;  /* 0x0000000b14077212 */ /* 0x000fe400078e9607 */
[----:B------:R-:W-:Y:S02]  /*57b0*/  LOP3.LUT R17, R19, R26, R17, 0x96, !PT ;  /* 0x0000001a13117212 */ /* 0x000fe400078e9611 */
[C-C-:B------:R-:W-:Y:S02]  /*57c0*/  SHF.R.W.U32 R11, R10.reuse, 0x11, R10.reuse ;  /* 0x000000110a0b7819 */ /* 0x140fe40000001e0a */
[----:B------:R-:W-:-:S02]  /*57d0*/  SHF.R.W.U32 R20, R10, 0x13, R10 ;  /* 0x000000130a147819 */ /* 0x000fc40000001e0a */
[----:B------:R-:W-:Y:S02]  /*57e0*/  LOP3.LUT R27, R44, R42, R27, 0x96, !PT ;  /* 0x0000002a2c1b7212 */ /* 0x000fe400078e961b */
[----:B------:R-:W-:Y:S02]  /*57f0*/  LOP3.LUT R15, R0, R15, R6, 0xe8, !PT ;  /* 0x0000000f000f7212 */ /* 0x000fe400078ee806 */
[----:B------:R-:W-:Y:S02]  /*5800*/  SHF.R.U32.HI R10, RZ, 0xa, R10 ;  /* 0x0000000aff0a7819 */ /* 0x000fe4000001160a */
[----:B------:R-:W-:Y:S02]  /*5810*/  LOP3.LUT R19, R3, R13, R14, 0xb8, !PT ;  /* 0x0000000d03137212 */ /* 0x000fe400078eb80e */
[----:B------:R-:W-:Y:S02]  /*5820*/  IADD3 R15, PT, PT, R17, R4, R15 ;  /* 0x00000004110f7210 */ /* 0x000fe40007ffe00f */
[----:B------:R-:W-:-:S02]  /*5830*/  IADD3 R7, PT, PT, R8, R9, R7 ;  /* 0x0000000908077210 */ /* 0x000fc40007ffe007 */
[----:B------:R-:W-:Y:S02]  /*5840*/  LOP3.LUT R10, R20, R10, R11, 0x96, !PT ;  /* 0x0000000a140a7212 */ /* 0x000fe400078e960b */
[----:B------:R-:W-:Y:S02]  /*5850*/  IADD3 R19, PT, PT, R27, R2, R19 ;  /* 0x000000021b137210 */ /* 0x000fe40007ffe013 */
[C-C-:B------:R-:W-:Y:S02]  /*5860*/  SHF.R.W.U32 R2, R15.reuse, 0x2, R15.reuse ;  /* 0x000000020f027819 */ /* 0x140fe40000001e0f */
[C-C-:B------:R-:W-:Y:S02]  /*5870*/  SHF.R.W.U32 R9, R15.reuse, 0xd, R15.reuse ;  /* 0x0000000d0f097819 */ /* 0x140fe40000001e0f */
[----:B------:R-:W-:Y:S02]  /*5880*/  SHF.R.W.U32 R4, R15, 0x16, R15 ;  /* 0x000000160f047819 */ /* 0x000fe40000001e0f */
[----:B------:R-:W-:-:S02]  /*5890*/  IADD3 R10, PT, PT, R19, R7, R10 ;  /* 0x00000007130a7210 */ /* 0x000fc40007ffe00a */
[----:B------:R-:W-:Y:S02]  /*58a0*/  LOP3.LUT R7, R6, R0, R15, 0xe8, !PT ;  /* 0x0000000006077212 */ /* 0x000fe400078ee80f */
[----:B------:R-:W-:Y:S01]  /*58b0*/  LOP3.LUT R9, R4, R9, R2, 0x96, !PT ;  /* 0x0000000904097212 */ /* 0x000fe200078e9602 */
[----:B------:R-:W-:Y:S01]  /*58c0*/  VIADD R11, R10, 0xbef9a3f7 ;  /* 0xbef9a3f70a0b7836 */ /* 0x000fe20000000000 */
[----:B------:R-:W-:Y:S02]  /*58d0*/  SHF.R.W.U32 R2, R21, 0x7, R21 ;  /* 0x0000000715027819 */ /* 0x000fe40000001e15 */
[----:B------:R-:W-:Y:S01]  /*58e0*/  IADD3 R12, PT, PT, R9, R12, R7 ;  /* 0x0000000c090c7210 */ /* 0x000fe20007ffe007 */
[----:B------:R-:W-:Y:S01]  /*58f0*/  IMAD.IADD R9, R0, 0x1, R11 ;  /* 0x0000000100097824 */ /* 0x000fe200078e020b */
[--C-:B------:R-:W-:Y:S02]  /*5900*/  SHF.R.W.U32 R7, R21, 0x12, R21.reuse ;  /* 0x0000001215077819 */ /* 0x100fe40000001e15 */
[----:B------:R-:W-:-:S02]  /*5910*/  SHF.R.U32.HI R21, RZ, 0x3, R21 ;  /* 0x00000003ff157819 */ /* 0x000fc40000011615 */
        /* <DEDUP_REMOVED lines=8> */
[C-C-:B------:R-:W-:Y:S02]  /*59a0*/  SHF.R.W.U32 R0, R18.reuse, 0x11, R18.reuse ;  /* 0x0000001112007819 */ /* 0x140fe40000001e12 */
[----:B------:R-:W-:Y:S02]  /*59b0*/  SHF.R.W.U32 R7, R18, 0x13, R18 ;  /* 0x0000001312077819 */ /* 0x000fe40000001e12 */
[----:B------:R-:W-:Y:S02]  /*59c0*/  LOP3.LUT R10, R10, R19, R8, 0x96, !PT ;  /* 0x000000130a0a7212 */ /* 0x000fe400078e9608 */
[----:B------:R-:W-:-:S02]  /*59d0*/  SHF.R.U32.HI R18, RZ, 0xa, R18 ;  /* 0x0000000aff127819 */ /* 0x000fc40000011612 */
[----:B------:R-:W-:Y:S02]  /*59e0*/  LOP3.LUT R17, R14, R9, R13, 0xb8, !PT ;  /* 0x000000090e117212 */ /* 0x000fe400078eb80d */
[----:B------:R-:W-:Y:S02]  /*59f0*/  LOP3.LUT R8, R15, R6, R12, 0xe8, !PT ;  /* 0x000000060f087212 */ /* 0x000fe400078ee80c */
[----:B------:R-:W-:Y:S02]  /*5a00*/  IADD3 R5, PT, PT, R5, R16, R2 ;  /* 0x0000001005057210 */ /* 0x000fe40007ffe002 */
[----:B------:R-:W-:Y:S02]  /*5a10*/  LOP3.LUT R0, R7, R18, R0, 0x96, !PT ;  /* 0x0000001207007212 */ /* 0x000fe400078e9600 */
[----:B------:R-:W-:Y:S02]  /*5a20*/  IADD3 R10, PT, PT, R10, R3, R17 ;  /* 0x000000030a0a7210 */ /* 0x000fe40007ffe011 */
[----:B------:R-:W-:Y:S01]  /*5a30*/  IADD3 R4, PT, PT, R4, R11, R8 ;  /* 0x0000000b04047210 */ /* 0x000fe20007ffe008 */
[----:B------:R-:W-:Y:S01]  /*5a40*/  IMAD.MOV.U32 R8, RZ, RZ, -0x3d4d51c3 ;  /* 0xc2b2ae3dff087424 */ /* 0x000fe200078e00ff */
[----:B------:R-:W-:-:S02]  /*5a50*/  IADD3 R5, PT, PT, R10, R5, R0 ;  /* 0x000000050a057210 */ /* 0x000fc40007ffe000 */
[C-C-:B------:R-:W-:Y:S01]  /*5a60*/  SHF.R.W.U32 R2, R4.reuse, 0x2, R4.reuse ;  /* 0x0000000204027819 */ /* 0x140fe20000001e04 */
[----:B------:R-:W0:Y:S01]  /*5a70*/  LDC R0, c[0x0][0x3b0] ;  /* 0x0000ec00ff007b82 */ /* 0x000e220000000800 */
[C-C-:B------:R-:W-:Y:S01]  /*5a80*/  SHF.R.W.U32 R3, R4.reuse, 0xd, R4.reuse ;  /* 0x0000000d04037819 */ /* 0x140fe20000001e04 */
[----:B------:R-:W-:Y:S01]  /*5a90*/  VIADD R5, R5, 0xc67178f2 ;  /* 0xc67178f205057836 */ /* 0x000fe20000000000 */
[C---:B------:R-:W-:Y:S01]  /*5aa0*/  SHF.R.W.U32 R7, R4.reuse, 0x16, R4 ;  /* 0x0000001604077819 */ /* 0x040fe20000001e04 */
[----:B------:R-:W-:-:S03]  /*5ab0*/  VIADD R19, R4, 0xbb67ae85 ;  /* 0xbb67ae8504137836 */ /* 0x000fc60000000000 */
[----:B------:R-:W-:Y:S02]  /*5ac0*/  LOP3.LUT R2, R7, R3, R2, 0x96, !PT ;  /* 0x0000000307027212 */ /* 0x000fe400078e9602 */
[----:B------:R-:W-:Y:S02]  /*5ad0*/  LOP3.LUT R3, R12, R15, R4, 0xe8, !PT ;  /* 0x0000000f0c037212 */ /* 0x000fe400078ee804 */
[----:B------:R-:W-:Y:S02]  /*5ae0*/  SHF.R.U32.HI R17, RZ, 0x18, R19 ;  /* 0x00000018ff117819 */ /* 0x000fe40000011613 */
[----:B------:R-:W-:Y:S02]  /*5af0*/  IADD3 R2, PT, PT, R2, R5, R3 ;  /* 0x0000000502027210 */ /* 0x000fe40007ffe003 */
[----:B------:R-:W-:Y:S01]  /*5b00*/  LOP3.LUT R17, R17, 0xffffff, R32, 0xf8, !PT ;  /* 0x00ffffff11117812 */ /* 0x000fe200078ef820 */
[----:B------:R-:W-:Y:S02]  /*5b10*/  IMAD.SHL.U32 R32, R19, 0x1000000, RZ ;  /* 0x0100000013207824 */ /* 0x000fe400078e00ff */
[----:B------:R-:W-:-:S04]  /*5b20*/  VIADD R21, R2, 0x6a09e667 ;  /* 0x6a09e66702157836 */ /* 0x000fc80000000000 */
[----:B------:R-:W-:Y:S01]  /*5b30*/  IMAD.SHL.U32 R7, R21, 0x100, RZ ;  /* 0x0000010015077824 */ /* 0x000fe200078e00ff */
[--C-:B------:R-:W-:Y:S01]  /*5b40*/  SHF.R.U32.HI R2, RZ, 0x8, R21.reuse ;  /* 0x00000008ff027819 */ /* 0x100fe20000011615 */
[----:B0-----:R-:W0:Y:S01]  /*5b50*/  I2F.U32.RP R4, R0 ;  /* 0x0000000000047306 */ /* 0x001e220000209000 */
[----:B------:R-:W-:Y:S02]  /*5b60*/  SHF.R.U32.HI R3, RZ, 0x18, R21 ;  /* 0x00000018ff037819 */ /* 0x000fe40000011615 */
[----:B------:R-:W-:Y:S02]  /*5b70*/  LOP3.LUT R2, R2, 0xff00, RZ, 0xc0, !PT ;  /* 0x0000ff0002027812 */ /* 0x000fe400078ec0ff */
[----:B------:R-:W-:Y:S01]  /*5b80*/  LOP3.LUT R20, R3, 0xffffff, R30, 0xf8, !PT ;  /* 0x00ffffff03147812 */ /* 0x000fe200078ef81e */
[----:B------:R-:W-:Y:S01]  /*5b90*/  IMAD.SHL.U32 R30, R21, 0x1000000, RZ ;  /* 0x01000000151e7824 */ /* 0x000fe200078e00ff */
[----:B------:R-:W-:Y:S01]  /*5ba0*/  LOP3.LUT R7, R2, 0xff0000, R7, 0xf8, !PT ;  /* 0x00ff000002077812 */ /* 0x000fe200078ef807 */
[----:B------:R-:W-:Y:S01]  /*5bb0*/  IMAD.SHL.U32 R3, R19, 0x100, RZ ;  /* 0x0000010013037824 */ /* 0x000fe200078e00ff */
[----:B------:R-:W-:-:S02]  /*5bc0*/  SHF.R.U32.HI R2, RZ, 0x8, R19 ;  /* 0x00000008ff027819 */ /* 0x000fc40000011613 */
[----:B------:R-:W-:Y:S02]  /*5bd0*/  LOP3.LUT R18, R7, R20, RZ, 0xfc, !PT ;  /* 0x0000001407127212 */ /* 0x000fe400078efcff */
[----:B------:R-:W-:Y:S02]  /*5be0*/  LOP3.LUT R2, R2, 0xff00, RZ, 0xc0, !PT ;  /* 0x0000ff0002027812 */ /* 0x000fe400078ec0ff */
[----:B------:R-:W-:Y:S01]  /*5bf0*/  LOP3.LUT R47, R18, R30, RZ, 0xfc, !PT ;  /* 0x0000001e122f7212 */ /* 0x000fe200078efcff */
[----:B0-----:R-:W0:Y:S01]  /*5c00*/  MUFU.RCP R4, R4 ;  /* 0x0000000400047308 */ /* 0x001e220000001000 */
[----:B------:R-:W-:Y:S02]  /*5c10*/  LOP3.LUT R2, R2, 0xff0000, R3, 0xf8, !PT ;  /* 0x00ff000002027812 */ /* 0x000fe400078ef803 */
[----:B------:R-:W-:Y:S01]  /*5c20*/  ISETP.NE.U32.AND P1, PT, R0, RZ, PT ;  /* 0x000000ff0000720c */ /* 0x000fe20003f25070 */
[----:B------:R-:W-:Y:S01]  /*5c30*/  IMAD R3, R47, R8, 0x165667b9 ;  /* 0x165667b92f037424 */ /* 0x000fe200078e0208 */
[----:B------:R-:W-:-:S02]  /*5c40*/  LOP3.LUT R16, R2, R17, RZ, 0xfc, !PT ;  /* 0x0000001102107212 */ /* 0x000fc400078efcff */
[----:B------:R-:W-:Y:S02]  /*5c50*/  LOP3.LUT R44, RZ, R0, RZ, 0x33, !PT ;  /* 0x00000000ff2c7212 */ /* 0x000fe400078e33ff */
[----:B------:R-:W-:Y:S02]  /*5c60*/  SHF.L.W.U32.HI R3, R3, 0x11, R3 ;  /* 0x0000001103037819 */ /* 0x000fe40000010e03 */
[----:B------:R-:W-:-:S03]  /*5c70*/  LOP3.LUT R46, R16, R32, RZ, 0xfc, !PT ;  /* 0x00000020102e7212 */ /* 0x000fc600078efcff */
[----:B------:R-:W-:-:S04]  /*5c80*/  IMAD R3, R3, 0x27d4eb2f, RZ ;  /* 0x27d4eb2f03037824 */ /* 0x000fc800078e02ff */
[----:B------:R-:W-:-:S05]  /*5c90*/  IMAD R3, R46, -0x3d4d51c3, R3 ;  /* 0xc2b2ae3d2e037824 */ /* 0x000fca00078e0203 */
[----:B------:R-:W-:-:S05]  /*5ca0*/  SHF.L.W.U32.HI R3, R3, 0x11, R3 ;  /* 0x0000001103037819 */ /* 0x000fca0000010e03 */
[----:B------:R-:W-:Y:S02]  /*5cb0*/  IMAD R2, R3, 0x27d4eb2f, RZ ;  /* 0x27d4eb2f03027824 */ /* 0x000fe400078e02ff */
[----:B0-----:R-:W-:-:S03]  /*5cc0*/  VIADD R3, R4, 0xffffffe ;  /* 0x0ffffffe04037836 */ /* 0x001fc60000000000 */
[----:B------:R-:W-:-:S03]  /*5cd0*/  SHF.R.U32.HI R7, RZ, 0xf, R2 ;  /* 0x0000000fff077819 */ /* 0x000fc60000011602 */
[----:B------:R-:W0:Y:S01]  /*5ce0*/  F2I.FTZ.U32.TRUNC.NTZ R3, R3 ;  /* 0x0000000300037305 */ /* 0x000e22000021f000 */
[----:B------:R-:W-:-:S05]  /*5cf0*/  LOP3.LUT R7, R7, R2, RZ, 0x3c, !PT ;  /* 0x0000000207077212 */ /* 0x000fca00078e3cff */
[----:B------:R-:W-:-:S05]  /*5d00*/  IMAD R7, R7, -0x7a143589, RZ ;  /* 0x85ebca7707077824 */ /* 0x000fca00078e02ff */
[----:B------:R-:W-:-:S04]  /*5d10*/  SHF.R.U32.HI R2, RZ, 0xd, R7 ;  /* 0x0000000dff027819 */ /* 0x000fc80000011607 */
[----:B------:R-:W-:Y:S01]  /*5d20*/  LOP3.LUT R2, R2, R7, RZ, 0x3c, !PT ;  /* 0x0000000702027212 */ /* 0x000fe200078e3cff */
[----:B0-----:R-:W-:-:S04]  /*5d30*/  IMAD.MOV R11, RZ, RZ, -R3 ;  /* 0x000000ffff0b7224 */ /* 0x001fc800078e0a03 */
[----:B------:R-:W-:Y:S02]  /*5d40*/  IMAD R4, R2, -0x3d4d51c3, RZ ;  /* 0xc2b2ae3d02047824 */ /* 0x000fe400078e02ff */
[----:B------:R-:W-:Y:S02]  /*5d50*/  IMAD R11, R11, R0, RZ ;  /* 0x000000000b0b7224 */ /* 0x000fe400078e02ff */
[----:B------:R-:W-:Y:S01]  /*5d60*/  IMAD.MOV.U32 R2, RZ, RZ, RZ ;  /* 0x000000ffff027224 */ /* 0x000fe200078e00ff */
[----:B------:R-:W-:-:S03]  /*5d70*/  SHF.R.U32.HI R7, RZ, 0x10, R4 ;  /* 0x00000010ff077819 */ /* 0x000fc60000011604 */
[----:B------:R-:W-:Y:S01]  /*5d80*/  IMAD.HI.U32 R2, R3, R11, R2 ;  /* 0x0000000b03027227 */ /* 0x000fe200078e0002 */
[----:B------:R-:W-:-:S05]  /*5d90*/  LOP3.LUT R7, R7, R4, RZ, 0x3c, !PT ;  /* 0x0000000407077212 */ /* 0x000fca00078e3cff */
[----:B------:R-:W-:-:S04]  /*5da0*/  IMAD.HI.U32 R2, R2, R7, RZ ;  /* 0x0000000702027227 */ /* 0x000fc800078e00ff */
[----:B------:R-:W-:-:S04]  /*5db0*/  IMAD.MOV R2, RZ, RZ, -R2 ;  /* 0x000000ffff027224 */ /* 0x000fc800078e0a02 */
[----:B------:R-:W-:Y:S02]  /*5dc0*/  IMAD R7, R0, R2, R7 ;  /* 0x0000000200077224 */ /* 0x000fe400078e0207 */
[----:B------:R-:W0:Y:S03]  /*5dd0*/  LDC.64 R2, c[0x0][0x3a8] ;  /* 0x0000ea00ff027b82 */ /* 0x000e260000000a00 */
[----:B------:R-:W-:-:S13]  /*5de0*/  ISETP.GE.U32.AND P0, PT, R7, R0, PT ;  /* 0x000000000700720c */ /* 0x000fda0003f06070 */
[----:B------:R-:W-:-:S05]  /*5df0*/  @P0 IMAD.IADD R7, R7, 0x1, -R0 ;  /* 0x0000000107070824 */ /* 0x000fca00078e0a00 */
[----:B------:R-:W-:-:S13]  /*5e00*/  ISETP.GE.U32.AND P0, PT, R7, R0, PT ;  /* 0x000000000700720c */ /* 0x000fda0003f06070 */
[----:B------:R-:W-:-:S05]  /*5e10*/  @P0 IMAD.IADD R7, R7, 0x1, -R0 ;  /* 0x0000000107070824 */ /* 0x000fca00078e0a00 */
[----:B------:R-:W-:-:S05]  /*5e20*/  SEL R45, R44, R7, !P1 ;  /* 0x000000072c2d7207 */ /* 0x000fca0004800000 */
[----:B0-----:R-:W-:-:S05]  /*5e30*/  IMAD.WIDE R2, R45, 0x4, R2 ;  /* 0x000000042d027825 */ /* 0x001fca00078e0202 */
[----:B------:R0:W2:Y:S01]  /*5e40*/  LDG.E.CONSTANT R26, desc[UR16][R2.64] ;  /* 0x00000010021a7981 */ /* 0x0000a2000c1e9900 */
[----:B------:R-:W-:Y:S01]  /*5e50*/  VIADD R13, R13, 0x1f83d9ab ;  /* 0x1f83d9ab0d0d7836 */ /* 0x000fe20000000000 */
[----:B------:R-:W-:Y:S01]  /*5e60*/  IADD3 R6, PT, PT, R5, 0x510e527f, R6 ;  /* 0x510e527f05067810 */ /* 0x000fe20007ffe006 */
[----:B------:R-:W-:Y:S01]  /*5e70*/  VIADD R14, R14, 0x5be0cd19 ;  /* 0x5be0cd190e0e7836 */ /* 0x000fe20000000000 */
[----:B------:R-:W-:Y:S01]  /*5e80*/  BSSY.RECONVERGENT B1, `(.L_x_1) ;  /* 0x00000d1000017945 */ /* 0x000fe20003800200 */
[----:B------:R-:W-:Y:S01]  /*5e90*/  VIADD R15, R15, 0xa54ff53a ;  /* 0xa54ff53a0f0f7836 */ /* 0x000fe20000000000 */
[----:B------:R-:W-:Y:S01]  /*5ea0*/  SHF.R.U32.HI R4, RZ, 0x8, R13 ;  /* 0x00000008ff047819 */ /* 0x000fe2000001160d */
[----:B------:R-:W-:Y:S01]  /*5eb0*/  VIADD R9, R9, 0x9b05688c ;  /* 0x9b05688c09097836 */ /* 0x000fe20000000000 */
[----:B------:R-:W-:Y:S01]  /*5ec0*/  SHF.R.U32.HI R7, RZ, 0x18, R14 ;  /* 0x00000018ff077819 */ /* 0x000fe2000001160e */
[----:B------:R-:W-:Y:S01]  /*5ed0*/  VIADD R12, R12, 0x3c6ef372 ;  /* 0x3c6ef3720c0c7836 */ /* 0x000fe20000000000 */
[----:B------:R-:W-:Y:S01]  /*5ee0*/  LOP3.LUT R4, R4, 0xff00, RZ, 0xc0, !PT ;  /* 0x0000ff0004047812 */ /* 0x000fe200078ec0ff */
[----:B0-----:R-:W-:Y:S01]  /*5ef0*/  IMAD.SHL.U32 R3, R13, 0x100, RZ ;  /* 0x000001000d037824 */ /* 0x001fe200078e00ff */
[----:B------:R-:W-:-:S02]  /*5f00*/  SHF.R.U32.HI R11, RZ, 0x18, R15 ;  /* 0x00000018ff0b7819 */ /* 0x000fc4000001160f */
[----:B------:R-:W-:Y:S02]  /*5f10*/  SHF.R.U32.HI R2, RZ, 0x18, R13 ;  /* 0x00000018ff027819 */ /* 0x000fe4000001160d */
[----:B------:R-:W-:Y:S02]  /*5f20*/  LOP3.LUT R42, R4, 0xff0000, R3, 0xf8, !PT ;  /* 0x00ff0000042a7812 */ /* 0x000fe400078ef803 */
[----:B------:R-:W-:Y:S02]  /*5f30*/  SHF.R.U32.HI R3, RZ, 0x8, R9 ;  /* 0x00000008ff037819 */ /* 0x000fe40000011609 */
[----:B------:R-:W-:Y:S01]  /*5f40*/  LOP3.LUT R10, R7, 0xffffff, R38, 0xf8, !PT ;  /* 0x00ffffff070a7812 */ /* 0x000fe200078ef826 */
[----:B------:R-:W-:Y:S01]  /*5f50*/  IMAD.SHL.U32 R38, R6, 0x100, RZ ;  /* 0x0000010006267824 */ /* 0x000fe200078e00ff */
[----:B------:R-:W-:Y:S01]  /*5f60*/  LOP3.LUT R11, R11, 0xffffff, R34, 0xf8, !PT ;  /* 0x00ffffff0b0b7812 */ /* 0x000fe200078ef822 */
[----:B------:R-:W-:Y:S01]  /*5f70*/  IMAD.SHL.U32 R34, R9, 0x100, RZ ;  /* 0x0000010009227824 */ /* 0x000fe200078e00ff */
[----:B------:R-:W-:Y:S01]  /*5f80*/  LOP3.LUT R7, R2, 0xffffff, R43, 0xf8, !PT ;  /* 0x00ffffff02077812 */ /* 0x000fe200078ef82b */
[----:B------:R-:W-:Y:S01]  /*5f90*/  IMAD.SHL.U32 R43, R13, 0x1000000, RZ ;  /* 0x010000000d2b7824 */ /* 0x000fe200078e00ff */
[----:B------:R-:W-:-:S02]  /*5fa0*/  SHF.R.U32.HI R2, RZ, 0x18, R9 ;  /* 0x00000018ff027819 */ /* 0x000fc40000011609 */
[----:B------:R-:W-:Y:S02]  /*5fb0*/  LOP3.LUT R27, R3, 0xff00, RZ, 0xc0, !PT ;  /* 0x0000ff00031b7812 */ /* 0x000fe400078ec0ff */
[--C-:B------:R-:W-:Y:S02]  /*5fc0*/  SHF.R.U32.HI R4, RZ, 0x8, R6.reuse ;  /* 0x00000008ff047819 */ /* 0x100fe40000011606 */
[----:B------:R-:W-:Y:S02]  /*5fd0*/  SHF.R.U32.HI R3, RZ, 0x18, R6 ;  /* 0x00000018ff037819 */ /* 0x000fe40000011606 */
[----:B------:R-:W-:Y:S01]  /*5fe0*/  LOP3.LUT R5, R2, 0xffffff, R41, 0xf8, !PT ;  /* 0x00ffffff02057812 */ /* 0x000fe200078ef829 */
[----:B------:R-:W-:Y:S01]  /*5ff0*/  IMAD.SHL.U32 R41, R9, 0x1000000, RZ ;  /* 0x0100000009297824 */ /* 0x000fe200078e00ff */
[----:B------:R-:W-:Y:S01]  /*6000*/  LOP3.LUT R2, R27, 0xff0000, R34, 0xf8, !PT ;  /* 0x00ff00001b027812 */ /* 0x000fe200078ef822 */
[----:B------:R-:W-:Y:S01]  /*6010*/  IMAD.SHL.U32 R34, R15, 0x1000000, RZ ;  /* 0x010000000f227824 */ /* 0x000fe200078e00ff */
[----:B------:R-:W-:-:S02]  /*6020*/  LOP3.LUT R27, R4, 0xff00, RZ, 0xc0, !PT ;  /* 0x0000ff00041b7812 */ /* 0x000fc400078ec0ff */
[----:B------:R-:W-:Y:S01]  /*6030*/  LOP3.LUT R4, R3, 0xffffff, R36, 0xf8, !PT ;  /* 0x00ffffff03047812 */ /* 0x000fe200078ef824 */
[----:B------:R-:W-:Y:S01]  /*6040*/  IMAD.SHL.U32 R36, R14, 0x1000000, RZ ;  /* 0x010000000e247824 */ /* 0x000fe200078e00ff */
[----:B------:R-:W-:Y:S02]  /*6050*/  SHF.R.U32.HI R8, RZ, 0x18, R12 ;  /* 0x00000018ff087819 */ /* 0x000fe4000001160c */
[----:B------:R-:W-:Y:S01]  /*6060*/  LOP3.LUT R3, R27, 0xff0000, R38, 0xf8, !PT ;  /* 0x00ff00001b037812 */ /* 0x000fe200078ef826 */
[----:B------:R-:W-:Y:S01]  /*6070*/  IMAD.MOV.U32 R38, RZ, RZ, R36 ;  /* 0x000000ffff267224 */ /* 0x000fe200078e0024 */
[----:B------:R-:W-:Y:S01]  /*6080*/  LOP3.LUT R8, R8, 0xffffff, R39, 0xf8, !PT ;  /* 0x00ffffff08087812 */ /* 0x000fe200078ef827 */
[----:B------:R-:W-:Y:S02]  /*6090*/  IMAD.SHL.U32 R39, R12, 0x1000000, RZ ;  /* 0x010000000c277824 */ /* 0x000fe400078e00ff */
[----:B------:R-:W-:Y:S01]  /*60a0*/  IMAD.SHL.U32 R36, R6, 0x1000000, RZ ;  /* 0x0100000006247824 */ /* 0x000fe200078e00ff */
[----:B--2---:R-:W-:-:S13]  /*60b0*/  ISETP.NE.AND P0, PT, R26, -0x1, PT ;  /* 0xffffffff1a00780c */ /* 0x004fda0003f05270 */
[----:B------:R-:W-:Y:S05]  /*60c0*/  @!P0 BRA `(.L_x_2) ;  /* 0x0000000800b08947 */ /* 0x000fea0003800000 */
[----:B------:R-:W-:Y:S02]  /*60d0*/  SHF.R.U32.HI R27, RZ, 0x8, R12 ;  /* 0x00000008ff1b7819 */ /* 0x000fe4000001160c */
[----:B------:R-:W-:Y:S01]  /*60e0*/  ISETP.NE.AND P0, PT, R0, RZ, PT ;  /* 0x000000ff0000720c */ /* 0x000fe20003f05270 */
[----:B------:R-:W-:Y:S01]  /*60f0*/  IMAD.SHL.U32 R0, R12, 0x100, RZ ;  /* 0x000001000c007824 */ /* 0x000fe200078e00ff */
[----:B------:R-:W-:Y:S02]  /*6100*/  LOP3.LUT R27, R27, 0xff00, RZ, 0xc0, !PT ;  /* 0x0000ff001b1b7812 */ /* 0x000fe400078ec0ff */
[----:B------:R-:W-:Y:S02]  /*6110*/  LOP3.LUT R3, R3, R4, RZ, 0xfc, !PT ;  /* 0x0000000403037212 */ /* 0x000fe400078efcff */
[----:B------:R-:W-:Y:S02]  /*6120*/  LOP3.LUT R27, R27, 0xff0000, R0, 0xf8, !PT ;  /* 0x00ff00001b1b7812 */ /* 0x000fe400078ef800 */
[----:B------:R-:W-:-:S02]  /*6130*/  LOP3.LUT R0, R42, R7, RZ, 0xfc, !PT ;  /* 0x000000072a007212 */ /* 0x000fc400078efcff */
[----:B------:R-:W-:Y:S02]  /*6140*/  LOP3.LUT R2, R2, R5, RZ, 0xfc, !PT ;  /* 0x0000000502027212 */ /* 0x000fe400078efcff */
[----:B------:R-:W-:-:S07]  /*6150*/  LOP3.LUT R42, R39, R27, R8, 0xfe, !PT ;  /* 0x0000001b272a7212 */ /* 0x000fce00078efe08 */
.L_x_6:
[----:B------:R-:W-:-:S05]  /*6160*/  IMAD.SHL.U32 R27, R26, 0x20, RZ ;  /* 0x000000201a1b7824 */ /* 0x000fca00078e00ff */
[----:B------:R-:W-:-:S04]  /*6170*/  IADD3 R26, P1, PT, R27, UR18, RZ ;  /* 0x000000121b1a7c10 */ /* 0x000fc8000ff3e0ff */
[----:B------:R-:W-:-:S05]  /*6180*/  LEA.HI.X.SX32 R27, R27, UR19, 0x1, P1 ;  /* 0x000000131b1b7c11 */ /* 0x000fca00088f0eff */
[----:B------:R-:W2:Y:S01]  /*6190*/  LDG.E.CONSTANT R48, desc[UR16][R26.64] ;  /* 0x000000101a307981 */ /* 0x000ea2000c1e9900 */
[----:B------:R-:W-:Y:S01]  /*61a0*/  BSSY.RELIABLE B2, `(.L_x_3) ;  /* 0x0000028000027945 */ /* 0x000fe20003800100 */
[----:B--2---:R-:W-:-:S13]  /*61b0*/  ISETP.NE.AND P1, PT, R47, R48, PT ;  /* 0x000000302f00720c */ /* 0x004fda0003f25270 */
[----:B------:R-:W-:Y:S05]  /*61c0*/  @P1 BRA `(.L_x_4) ;  /* 0x0000000000941947 */ /* 0x000fea0003800000 */
[----:B------:R-:W2:Y:S02]  /*61d0*/  LDG.E.CONSTANT R49, desc[UR16][R26.64+0x4] ;  /* 0x000004101a317981 */ /* 0x000ea4000c1e9900 */
[----:B--2---:R-:W-:-:S13]  /*61e0*/  ISETP.NE.AND P1, PT, R46, R49, PT ;  /* 0x000000312e00720c */ /* 0x004fda0003f25270 */
[----:B------:R-:W-:Y:S05]  /*61f0*/  @P1 BRA `(.L_x_4) ;  /* 0x0000000000881947 */ /* 0x000fea0003800000 */
[----:B------:R-:W2:Y:S02]  /*6200*/  LDG.E.CONSTANT R49, desc[UR16][R26.64+0x8] ;  /* 0x000008101a317981 */ /* 0x000ea4000c1e9900 */
[----:B--2---:R-:W-:-:S13]  /*6210*/  ISETP.NE.AND P1, PT, R42, R49, PT ;  /* 0x000000312a00720c */ /* 0x004fda0003f25270 */
[----:B------:R-:W-:Y:S05]  /*6220*/  @P1 BRA `(.L_x_4) ;  /* 0x00000000007c1947 */ /* 0x000fea0003800000 */
[----:B------:R-:W2:Y:S01]  /*6230*/  LDG.E.CONSTANT R48, desc[UR16][R26.64+0xc] ;  /* 0x00000c101a307981 */ /* 0x000ea2000c1e9900 */
[----:B------:R-:W-:Y:S01]  /*6240*/  SHF.R.U32.HI R49, RZ, 0x8, R15 ;  /* 0x00000008ff317819 */ /* 0x000fe2000001160f */
[----:B------:R-:W-:-:S03]  /*6250*/  IMAD.SHL.U32 R50, R15, 0x100, RZ ;  /* 0x000001000f327824 */ /* 0x000fc600078e00ff */
[----:B------:R-:W-:-:S04]  /*6260*/  LOP3.LUT R49, R49, 0xff00, RZ, 0xc0, !PT ;  /* 0x0000ff0031317812 */ /* 0x000fc800078ec0ff */
[----:B------:R-:W-:-:S04]  /*6270*/  LOP3.LUT R50, R49, 0xff0000, R50, 0xf8, !PT ;  /* 0x00ff000031327812 */ /* 0x000fc800078ef832 */
[----:B------:R-:W-:-:S04]  /*6280*/  LOP3.LUT R49, R50, R11, RZ, 0xfc, !PT ;  /* 0x0000000b32317212 */ /* 0x000fc800078efcff */
[----:B------:R-:W-:-:S04]  /*6290*/  LOP3.LUT R51, R49, R34, RZ, 0xfc, !PT ;  /* 0x0000002231337212 */ /* 0x000fc800078efcff */
[----:B--2---:R-:W-:-:S13]  /*62a0*/  ISETP.NE.AND P1, PT, R51, R48, PT ;  /* 0x000000303300720c */ /* 0x004fda0003f25270 */
[----:B------:R-:W-:Y:S05]  /*62b0*/  @P1 BRA `(.L_x_4) ;  /* 0x0000000000581947 */ /* 0x000fea0003800000 */
[----:B------:R-:W2:Y:S01]  /*62c0*/  LDG.E.CONSTANT R48, desc[UR16][R26.64+0x10] ;  /* 0x000010101a307981 */ /* 0x000ea2000c1e9900 */
        /* <DEDUP_REMOVED lines=19> */
[----:B------:R-:W-:Y:S05]  /*6400*/  @!P1 BREAK.RELIABLE B2 ;  /* 0x0000000000029942 */ /* 0x000fea0003800100 */
[----:B------:R-:W-:Y:S05]  /*6410*/  @!P1 BRA `(.L_x_5) ;  /* 0x0000000000749947 */ /* 0x000fea0003800000 */
.L_x_4:
[----:B------:R-:W-:Y:S05]  /*6420*/  BSYNC.RELIABLE B2 ;  /* 0x0000000000027941 */ /* 0x000fea0003800100 */
.L_x_3:
[----:B------:R-:W0:Y:S01]  /*6430*/  LDC R26, c[0x0][0x3b0] ;  /* 0x0000ec00ff1a7b82 */ /* 0x000e220000000800 */
[----:B------:R-:W-:-:S05]  /*6440*/  VIADD R45, R45, 0x1 ;  /* 0x000000012d2d7836 */ /* 0x000fca0000000000 */
[----:B------:R-:W-:Y:S02]  /*6450*/  ISETP.GE.AND P1, PT, R45, RZ, PT ;  /* 0x000000ff2d00720c */ /* 0x000fe40003f26270 */
[----:B------:R-:W-:Y:S02]  /*6460*/  IABS R45, R45 ;  /* 0x0000002d002d7213 */ /* 0x000fe40000000000 */
[----:B0-----:R-:W-:-:S04]  /*6470*/  IABS R48, R26 ;  /* 0x0000001a00307213 */ /* 0x001fc80000000000 */
[----:B------:R-:W0:Y:S08]  /*6480*/  I2F.RP R49, R48 ;  /* 0x0000003000317306 */ /* 0x000e300000209400 */
[----:B0-----:R-:W0:Y:S02]  /*6490*/  MUFU.RCP R49, R49 ;  /* 0x0000003100317308 */ /* 0x001e240000001000 */
[----:B0-----:R-:W-:-:S06]  /*64a0*/  VIADD R26, R49, 0xffffffe ;  /* 0x0ffffffe311a7836 */ /* 0x001fcc0000000000 */
[----:B------:R0:W1:Y:S02]  /*64b0*/  F2I.FTZ.U32.TRUNC.NTZ R27, R26 ;  /* 0x0000001a001b7305 */ /* 0x000064000021f000 */
[----:B0-----:R-:W-:Y:S02]  /*64c0*/  IMAD.MOV.U32 R26, RZ, RZ, RZ ;  /* 0x000000ffff1a7224 */ /* 0x001fe400078e00ff */
[----:B-1----:R-:W-:-:S04]  /*64d0*/  IMAD.MOV R51, RZ, RZ, -R27 ;  /* 0x000000ffff337224 */ /* 0x002fc800078e0a1b */
[----:B------:R-:W-:-:S04]  /*64e0*/  IMAD R51, R51, R48, RZ ;  /* 0x0000003033337224 */ /* 0x000fc800078e02ff */
[----:B------:R-:W-:-:S06]  /*64f0*/  IMAD.HI.U32 R27, R27, R51, R26 ;  /* 0x000000331b1b7227 */ /* 0x000fcc00078e001a */
[----:B------:R-:W-:-:S04]  /*6500*/  IMAD.HI.U32 R27, R27, R45, RZ ;  /* 0x0000002d1b1b7227 */ /* 0x000fc800078e00ff */
[----:B------:R-:W-:-:S04]  /*6510*/  IMAD.MOV R27, RZ, RZ, -R27 ;  /* 0x000000ffff1b7224 */ /* 0x000fc800078e0a1b */
[C---:B------:R-:W-:Y:S02]  /*6520*/  IMAD R45, R48.reuse, R27, R45 ;  /* 0x0000001b302d7224 */ /* 0x040fe400078e022d */
[----:B------:R-:W0:Y:S03]  /*6530*/  LDC.64 R26, c[0x0][0x3a8] ;  /* 0x0000ea00ff1a7b82 */ /* 0x000e260000000a00 */
[----:B------:R-:W-:-:S13]  /*6540*/  ISETP.GT.U32.AND P2, PT, R48, R45, PT ;  /* 0x0000002d3000720c */ /* 0x000fda0003f44070 */
[----:B------:R-:W-:-:S05]  /*6550*/  @!P2 IMAD.IADD R45, R45, 0x1, -R48 ;  /* 0x000000012d2da824 */ /* 0x000fca00078e0a30 */
[----:B------:R-:W-:-:S13]  /*6560*/  ISETP.GT.U32.AND P2, PT, R48, R45, PT ;  /* 0x0000002d3000720c */ /* 0x000fda0003f44070 */
[----:B------:R-:W-:-:S04]  /*6570*/  @!P2 IMAD.IADD R45, R45, 0x1, -R48 ;  /* 0x000000012d2da824 */ /* 0x000fc800078e0a30 */
[----:B------:R-:W-:-:S05]  /*6580*/  @!P1 IMAD.MOV R45, RZ, RZ, -R45 ;  /* 0x000000ffff2d9224 */ /* 0x000fca00078e0a2d */
[----:B------:R-:W-:-:S05]  /*6590*/  SEL R45, R44, R45, !P0 ;  /* 0x0000002d2c2d7207 */ /* 0x000fca0004000000 */
[----:B0-----:R-:W-:-:S06]  /*65a0*/  IMAD.WIDE R26, R45, 0x4, R26 ;  /* 0x000000042d1a7825 */ /* 0x001fcc00078e021a */
[----:B------:R-:W2:Y:S02]  /*65b0*/  LDG.E.CONSTANT R26, desc[UR16][R26.64] ;  /* 0x000000101a1a7981 */ /* 0x000ea4000c1e9900 */
[----:B--2---:R-:W-:-:S13]  /*65c0*/  ISETP.NE.AND P1, PT, R26, -0x1, PT ;  /* 0xffffffff1a00780c */ /* 0x004fda0003f25270 */
[----:B------:R-:W-:Y:S05]  /*65d0*/  @P1 BRA `(.L_x_6) ;  /* 0xfffffff800e01947 */ /* 0x000fea000383ffff */
[----:B------:R-:W-:Y:S05]  /*65e0*/  BRA `(.L_x_2) ;  /* 0x0000000400687947 */ /* 0x000fea0003800000 */
.L_x_5:
[----:B------:R-:W0:Y:S01]  /*65f0*/  S2R R45, SR_LANEID ;  /* 0x00000000002d7919 */ /* 0x000e220000000000 */
[----:B------:R-:W-:Y:S01]  /*6600*/  VOTEU.ANY UR5, UPT, PT ;  /* 0x0000000000057886 */ /* 0x000fe200038e0100 */
[----:B------:R-:W1:Y:S01]  /*6610*/  LDC.64 R26, c[0x0][0x3a0] ;  /* 0x0000e800ff1a7b82 */ /* 0x000e620000000a00 */
[----:B------:R-:W0:Y:S08]  /*6620*/  FLO.U32 R42, UR5 ;  /* 0x00000005002a7d00 */ /* 0x000e3000080e0000 */
[----:B------:R-:W1:Y:S01]  /*6630*/  POPC R47, UR5 ;  /* 0x00000005002f7d09 */ /* 0x000e620008000000 */
[----:B0-----:R-:W-:-:S13]  /*6640*/  ISETP.EQ.U32.AND P0, PT, R42, R45, PT ;  /* 0x0000002d2a00720c */ /* 0x001fda0003f02070 */
[----:B-1----:R-:W2:Y:S01]  /*6650*/  @P0 ATOMG.E.ADD.STRONG.GPU PT, R27, desc[UR16][R26.64], R47 ;  /* 0x8000002f1a1b09a8 */ /* 0x002ea200081ef110 */
[----:B------:R-:W0:Y:S02]  /*6660*/  S2R R44, SR_LTMASK ;  /* 0x00000000002c7919 */ /* 0x000e240000003900 */
[----:B0-----:R-:W-:-:S06]  /*6670*/  LOP3.LUT R44, R44, UR5, RZ, 0xc0, !PT ;  /* 0x000000052c2c7c12 */ /* 0x001fcc000f8ec0ff */
[----:B------:R-:W0:Y:S01]  /*6680*/  POPC R44, R44 ;  /* 0x0000002c002c7309 */ /* 0x000e220000000000 */
[----:B--2---:R-:W0:Y:S02]  /*6690*/  SHFL.IDX PT, R45, R27, R42, 0x1f ;  /* 0x00001f2a1b2d7589 */ /* 0x004e2400000e0000 */
[----:B0-----:R-:W-:-:S05]  /*66a0*/  IMAD.IADD R45, R45, 0x1, R44 ;  /* 0x000000012d2d7824 */ /* 0x001fca00078e022c */
[----:B------:R-:W-:-:S13]  /*66b0*/  ISETP.GT.AND P0, PT, R45, 0x3e7, PT ;  /* 0x000003e72d00780c */ /* 0x000fda0003f04270 */
[----:B------:R-:W-:Y:S05]  /*66c0*/  @P0 BRA `(.L_x_2) ;  /* 0x0000000400300947 */ /* 0x000fea0003800000 */
[----:B------:R-:W0:Y:S01]  /*66d0*/  LDC.64 R26, c[0x0][0x398] ;  /* 0x0000e600ff1a7b82 */ /* 0x000e220000000a00 */
[----:B------:R-:W-:Y:S02]  /*66e0*/  SHF.R.U32.HI R42, RZ, 0x8, R12 ;  /* 0x00000008ff2a7819 */ /* 0x000fe4000001160c */
[----:B------:R-:W-:Y:S02]  /*66f0*/  SHF.R.U32.HI R47, RZ, 0x10, R18 ;  /* 0x00000010ff2f7819 */ /* 0x000fe40000011612 */
[----:B------:R-:W-:Y:S02]  /*6700*/  LOP3.LUT R42, R42, 0xff00, RZ, 0xc0, !PT ;  /* 0x0000ff002a2a7812 */ /* 0x000fe400078ec0ff */
[----:B------:R-:W-:Y:S01]  /*6710*/  SHF.R.U32.HI R53, RZ, 0x8, R16 ;  /* 0x00000008ff357819 */ /* 0x000fe20000011610 */
[----:B0-----:R-:W-:-:S04]  /*6720*/  IMAD.WIDE R26, R45, 0x2f, R26 ;  /* 0x0000002f2d1a7825 */ /* 0x001fc800078e021a */
[----:B------:R-:W-:Y:S01]  /*6730*/  IMAD.SHL.U32 R45, R12, 0x100, RZ ;  /* 0x000001000c2d7824 */ /* 0x000fe200078e00ff */
[----:B------:R0:W-:Y:S04]  /*6740*/  STG.E.U8 desc[UR16][R26.64+0xb], R17 ;  /* 0x00000b111a007986 */ /* 0x0001e8000c101110 */
[----:B------:R-:W-:Y:S01]  /*6750*/  LOP3.LUT R42, R42, 0xff0000, R45, 0xf8, !PT ;  /* 0x00ff00002a2a7812 */ /* 0x000fe200078ef82d */
[----:B------:R1:W-:Y:S01]  /*6760*/  STG.E.U8 desc[UR16][R26.64+0x5], R23 ;  /* 0x000005171a007986 */ /* 0x0003e2000c101110 */
[----:B------:R-:W-:Y:S02]  /*6770*/  SHF.R.U32.HI R45, RZ, 0x8, R18 ;  /* 0x00000008ff2d7819 */ /* 0x000fe40000011612 */
[----:B------:R-:W-:Y:S01]  /*6780*/  LOP3.LUT R42, R42, R8, RZ, 0xfc, !PT ;  /* 0x000000082a2a7212 */ /* 0x000fe200078efcff */
[----:B------:R2:W-:Y:S01]  /*6790*/  STG.E.U8 desc[UR16][R26.64+0x13], R11 ;  /* 0x0000130b1a007986 */ /* 0x0005e2000c101110 */
[----:B0-----:R-:W-:-:S03]  /*67a0*/  SHF.R.U32.HI R17, RZ, 0x8, R3 ;  /* 0x00000008ff117819 */ /* 0x001fc60000011603 */
[----:B------:R0:W-:Y:S01]  /*67b0*/  STG.E.U8 desc[UR16][R26.64+0x1b], R5 ;  /* 0x00001b051a007986 */ /* 0x0001e2000c101110 */
[----:B------:R-:W-:Y:S02]  /*67c0*/  SHF.R.U32.HI R3, RZ, 0x10, R3 ;  /* 0x00000010ff037819 */ /* 0x000fe40000011603 */
[--C-:B-1----:R-:W-:Y:S01]  /*67d0*/  SHF.R.U32.HI R23, RZ, 0x8, R49.reuse ;  /* 0x00000008ff177819 */ /* 0x102fe20000011631 */
[----:B------:R1:W-:Y:S01]  /*67e0*/  STG.E.U8 desc[UR16][R26.64], R29 ;  /* 0x0000001d1a007986 */ /* 0x0003e2000c101110 */
[----:B------:R-:W-:Y:S02]  /*67f0*/  SHF.R.U32.HI R49, RZ, 0x10, R49 ;  /* 0x00000010ff317819 */ /* 0x000fe40000011631 */
[----:B--2---:R-:W-:Y:S01]  /*6800*/  SHF.R.U32.HI R11, RZ, 0x10, R2 ;  /* 0x00000010ff0b7819 */ /* 0x004fe20000011602 */
[----:B------:R2:W-:Y:S01]  /*6810*/  STG.E.U8 desc[UR16][R26.64+0x19], R3 ;  /* 0x000019031a007986 */ /* 0x0005e2000c101110 */
[----:B0-----:R-:W-:-:S03]  /*6820*/  IMAD.U32 R5, RZ, RZ, UR10 ;  /* 0x0000000aff057e24 */ /* 0x001fc6000f8e00ff */
[----:B------:R0:W-:Y:S04]  /*6830*/  STG.E.U8 desc[UR16][R26.64+0xa], R21 ;  /* 0x00000a151a007986 */ /* 0x0001e8000c101110 */
[----:B------:R3:W-:Y:S01]  /*6840*/  STG.E.U8 desc[UR16][R26.64+0xe], R19 ;  /* 0x00000e131a007986 */ /* 0x0007e2000c101110 */
[----:B-1----:R-:W-:Y:S02]  /*6850*/  SHF.R.U32.HI R29, RZ, 0x10, R16 ;  /* 0x00000010ff1d7819 */ /* 0x002fe40000011610 */
[--C-:B--2---:R-:W-:Y:S01]  /*6860*/  SHF.R.U32.HI R3, RZ, 0x8, R51.reuse ;  /* 0x00000008ff037819 */ /* 0x104fe20000011633 */
[----:B------:R1:W-:Y:S01]  /*6870*/  STG.E.U8 desc[UR16][R26.64+0x14], R23 ;  /* 0x000014171a007986 */ /* 0x0003e2000c101110 */
[----:B------:R-:W-:Y:S02]  /*6880*/  SHF.R.U32.HI R51, RZ, 0x10, R51 ;  /* 0x00000010ff337819 */ /* 0x000fe40000011633 */
[----:B0-----:R-:W-:Y:S01]  /*6890*/  SHF.R.U32.HI R21, RZ, 0x8, R0 ;  /* 0x00000008ff157819 */ /* 0x001fe20000011600 */
[----:B------:R0:W-:Y:S01]  /*68a0*/  STG.E.U8 desc[UR16][R26.64+0x16], R15 ;  /* 0x0000160f1a007986 */ /* 0x0001e2000c101110 */
[----:B---3--:R-:W-:-:S03]  /*68b0*/  SHF.R.U32.HI R19, RZ, 0x8, R2 ;  /* 0x00000008ff137819 */ /* 0x008fc60000011602 */
[----:B------:R2:W-:Y:S04]  /*68c0*/  STG.E.U8 desc[UR16][R26.64+0x1d], R11 ;  /* 0x00001d0b1a007986 */ /* 0x0005e8000c101110 */
[----:B------:R3:W-:Y:S01]  /*68d0*/  STG.E.U8 desc[UR16][R26.64+0x1e], R9 ;  /* 0x00001e091a007986 */ /* 0x0007e2000c101110 */
[----:B-1----:R-:W-:-:S03]  /*68e0*/  SHF.R.U32.HI R23, RZ, 0x10, R0 ;  /* 0x00000010ff177819 */ /* 0x002fc60000011600 */
[----:B------:R1:W-:Y:S01]  /*68f0*/  STG.E.U8 desc[UR16][R26.64+0x1f], R7 ;  /* 0x00001f071a007986 */ /* 0x0003e2000c101110 */
[----:B0-----:R-:W-:-:S03]  /*6900*/  IMAD.U32 R15, RZ, RZ, UR15 ;  /* 0x0000000fff0f7e24 */ /* 0x001fc6000f8e00ff */
[----:B------:R0:W-:Y:S01]  /*6910*/  STG.E.U8 desc[UR16][R26.64+0x22], R13 ;  /* 0x0000220d1a007986 */ /* 0x0001e2000c101110 */
[----:B--2---:R-:W-:-:S03]  /*6920*/  IMAD.U32 R11, RZ, RZ, UR11 ;  /* 0x0000000bff0b7e24 */ /* 0x004fc6000f8e00ff */
[----:B------:R2:W-:Y:S01]  /*6930*/  STG.E.U8 desc[UR16][R26.64+0x24], R3 ;  /* 0x000024031a007986 */ /* 0x0005e2000c101110 */
[----:B---3--:R-:W-:-:S03]  /*6940*/  IMAD.U32 R9, RZ, RZ, UR13 ;  /* 0x0000000dff097e24 */ /* 0x008fc6000f8e00ff */
[----:B------:R3:W-:Y:S01]  /*6950*/  STG.E.U8 desc[UR16][R26.64+0x29], R5 ;  /* 0x000029051a007986 */ /* 0x0007e2000c101110 */
[----:B-1----:R-:W-:Y:S02]  /*6960*/  IMAD.U32 R7, RZ, RZ, UR12 ;  /* 0x0000000cff077e24 */ /* 0x002fe4000f8e00ff */
[----:B0-----:R-:W-:Y:S01]  /*6970*/  IMAD.U32 R13, RZ, RZ, UR14 ;  /* 0x0000000eff0d7e24 */ /* 0x001fe2000f8e00ff */
[----:B------:R0:W-:Y:S01]  /*6980*/  STG.E.U8 desc[UR16][R26.64+0x1], R31 ;  /* 0x0000011f1a007986 */ /* 0x0001e2000c101110 */
[----:B--2---:R-:W-:-:S03]  /*6990*/  SHF.R.U32.HI R3, RZ, 0x8, R42 ;  /* 0x00000008ff037819 */ /* 0x004fc6000001162a */
[----:B------:R0:W-:Y:S01]  /*69a0*/  STG.E.U8 desc[UR16][R26.64+0x2], R25 ;  /* 0x000002191a007986 */ /* 0x0001e2000c101110 */
[----:B---3--:R-:W-:-:S03]  /*69b0*/  SHF.R.U32.HI R5, RZ, 0x10, R42 ;  /* 0x00000010ff057819 */ /* 0x008fc6000001162a */
[----:B------:R0:W-:Y:S04]  /*69c0*/  STG.E.U8 desc[UR16][R26.64+0x3], R24 ;  /* 0x000003181a007986 */ /* 0x0001e8000c101110 */
        /* <DEDUP_REMOVED lines=24> */
[----:B------:R0:W-:Y:S04]  /*6b50*/  STG.E.U8 desc[UR16][R26.64+0x6], RZ ;  /* 0x000006ff1a007986 */ /* 0x0001e8000c101110 */
[----:B------:R0:W-:Y:S04]  /*6b60*/  STG.E.U8 desc[UR16][R26.64+0x27], R37 ;  /* 0x000027251a007986 */ /* 0x0001e8000c101110 */
[----:B------:R0:W-:Y:S04]  /*6b70*/  STG.E.U8 desc[UR16][R26.64+0x28], R35 ;  /* 0x000028231a007986 */ /* 0x0001e8000c101110 */
[----:B------:R0:W-:Y:S02]  /*6b80*/  STG.E.U8 desc[UR16][R26.64+0x11], R5 ;  /* 0x000011051a007986 */ /* 0x0001e4000c101110 */
.L_x_2:
[----:B------:R-:W-:Y:S05]  /*6b90*/  BSYNC.RECONVERGENT B1 ;  /* 0x0000000000017941 */ /* 0x000fea0003800200 */
.L_x_1:
[----:B------:R-:W0:Y:S01]  /*6ba0*/  LDCU UR5, c[0x0][0x360] ;  /* 0x00006c00ff0577ac */ /* 0x000e220008000800 */
[----:B------:R-:W0:Y:S02]  /*6bb0*/  LDC R0, c[0x0][0x370] ;  /* 0x0000dc00ff007b82 */ /* 0x000e240000000800 */
[----:B0-----:R-:W-:-:S05]  /*6bc0*/  IMAD R3, R0, UR5, RZ ;  /* 0x0000000500037c24 */ /* 0x001fca000f8e02ff */
[----:B------:R-:W-:-:S05]  /*6bd0*/  IADD3 R28, P0, PT, R3, R28, RZ ;  /* 0x0000001c031c7210 */ /* 0x000fca0007f1e0ff */
[----:B------:R-:W-:Y:S01]  /*6be0*/  IMAD.X R33, RZ, RZ, R33, P0 ;  /* 0x000000ffff217224 */ /* 0x000fe200000e0621 */
[----:B------:R-:W-:-:S04]  /*6bf0*/  ISETP.GE.U32.AND P0, PT, R28, 0x398ed040, PT ;  /* 0x398ed0401c00780c */ /* 0x000fc80003f06070 */
[----:B------:R-:W-:-:S13]  /*6c00*/  ISETP.GE.U32.AND.EX P0, PT, R33, 0xd, PT, P0 ;  /* 0x0000000d2100780c */ /* 0x000fda0003f06100 */
[----:B------:R-:W-:Y:S05]  /*6c10*/  @!P0 BRA `(.L_x_7) ;  /* 0xffffff9400a48947 */ /* 0x000fea000383ffff */
[----:B------:R-:W-:Y:S05]  /*6c20*/  BSYNC.RECONVERGENT B0 ;  /* 0x0000000000007941 */ /* 0x000fea0003800200 */
.L_x_0:
[----:B------:R-:W-:Y:S05]  /*6c30*/  WARPSYNC.ALL ;  /* 0x0000000000007948 */ /* 0x000fea0003800000 */
[----:B------:R-:W-:-:S04]  /*6c40*/  UIADD3 UR4, UPT, UPT, UR4, 0x1, URZ ;  /* 0x0000000104047890 */ /* 0x000fc8000fffe0ff */
[----:B------:R-:W-:-:S09]  /*6c50*/  UISETP.NE.AND UP0, UPT, UR4, 0xa, UPT ;  /* 0x0000000a0400788c */ /* 0x000fd2000bf05270 */
[----:B------:R-:W-:Y:S05]  /*6c60*/  BRA.U UP0, `(.L_x_8) ;  /* 0xffffff9500107547 */ /* 0x000fea000b83ffff */
[----:B------:R-:W-:Y:S05]  /*6c70*/  EXIT ;  /* 0x000000000000794d */ /* 0x000fea0003800000 */
.L_x_9:
[----:B------:R-:W-:-:S00]  /*6c80*/  BRA `(.L_x_9) ;  /* 0xfffffffc00fc7947 */ /* 0x000fc0000383ffff */
[----:B------:R-:W-:-:S00]  /*6c90*/  NOP ;  /* 0x0000000000007918 */ /* 0x000fc00000000000 */
        /* <DEDUP_REMOVED lines=14> */
.L_x_10:


//--------------------- .nv.shared._Z30find_passwords_optimized_multiPKhS0_iP13FoundPasswordPiPKii --------------------------
	.section	.nv.shared._Z30find_passwords_optimized_multiPKhS0_iP13FoundPasswordPiPKii,"aw",@nobits
	.sectionflags	@""
.nv.shared._Z30find_passwords_optimized_multiPKhS0_iP13FoundPasswordPiPKii:
	.zero		1032


//--------------------- .nv.shared.reserved.0     --------------------------
	.section	.nv.shared.reserved.0,"aw",@nobits
	.weak		__nv_reservedSMEM_offset_0_alias
	.size		__nv_reservedSMEM_offset_0_alias, 0, 64
	.other		__nv_reservedSMEM_offset_0_alias,@"STO_CUDA_RESERVED_SHARED STV_DEFAULT"
__nv_reservedSMEM_offset_0_alias:
	.zero		0
	.zero		64


//--------------------- .nv.constant0._Z30find_passwords_optimized_multiPKhS0_iP13FoundPasswordPiPKii --------------------------
	.section	.nv.constant0._Z30find_passwords_optimized_multiPKhS0_iP13FoundPasswordPiPKii,"a",@progbits
	.sectionflags	@""
	.align	4
.nv.constant0._Z30find_passwords_optimized_multiPKhS0_iP13FoundPasswordPiPKii:
	.zero		948


//--------------------- SYMBOLS --------------------------

	.type		.nv.reservedSmem.offset0,@object
	.size		.nv.reservedSmem.offset0,0x4
	.type		.nv.reservedSmem.cap,@object
	.size		.nv.reservedSmem.cap,0x4
